	.target	sm_90a

	.elftype	@"ET_EXEC"


//--------------------- .note.nv.tkinfo           --------------------------
	.section	.note.nv.tkinfo,"",@"SHT_NOTE"
	.sectionflags	@"SHF_NOTE_NV_TKINFO"
	.tkinfo
        /*0018*/ 	.word	0x00000002
        /*0030*/ 	.string	""
        /*0030*/ 	.string	"ptxas"
        /*0030*/ 	.string	"Cuda compilation tools, release 13.0, V13.0.88"
        /*0030*/ 	.string	"Build cuda_13.0.r13.0/compiler.36424714_0"
        /*0030*/ 	.string	"-v  -suppress-debug-info  -lineinfo  -arch sm_90a "



//--------------------- .note.nv.cuinfo           --------------------------
	.section	.note.nv.cuinfo,"",@"SHT_NOTE"
	.sectionflags	@"SHF_NOTE_NV_CUINFO"
        /*0018*/ 	.short	0x0002
        /*001a*/ 	.short	0x005a
        /*001c*/ 	.short	0x0082
	.zero		2


//--------------------- .nv.info                  --------------------------
	.section	.nv.info,"",@"SHT_CUDA_INFO"
	.align	4


	//----- nvinfo : EIATTR_REGCOUNT
	.align		4
        /*0000*/ 	.byte	0x04, 0x2f
        /*0002*/ 	.short	(.L_1 - .L_0)
	.align		4
.L_0:
        /*0004*/ 	.word	index@(matmul_kernel)
        /*0008*/ 	.word	0x000000fe


	//----- nvinfo : EIATTR_FRAME_SIZE
	.align		4
.L_1:
        /*000c*/ 	.byte	0x04, 0x11
        /*000e*/ 	.short	(.L_3 - .L_2)
	.align		4
.L_2:
        /*0010*/ 	.word	index@(matmul_kernel)
        /*0014*/ 	.word	0x00000000


	//----- nvinfo : EIATTR_MIN_STACK_SIZE
	.align		4
.L_3:
        /*0018*/ 	.byte	0x04, 0x12
        /*001a*/ 	.short	(.L_5 - .L_4)
	.align		4
.L_4:
        /*001c*/ 	.word	index@(matmul_kernel)
        /*0020*/ 	.word	0x00000000
.L_5:


//--------------------- .nv.compat                --------------------------
	.section	.nv.compat,"",@"SHT_CUDA_COMPAT_INFO"
	.align	4
        /*0000*/ 	.byte	0x02, 0x09, 0x01, 0x00, 0x02, 0x02, 0x04, 0x00, 0x02, 0x05, 0x05, 0x00, 0x03, 0x07, 0x01, 0x01
        /*0010*/ 	.byte	0x02, 0x03, 0x00, 0x00, 0x02, 0x06, 0x01, 0x00, 0x04, 0x0b, 0x08, 0x00, 0x00, 0x00, 0x00, 0x00
        /*0020*/ 	.byte	0x00, 0x00, 0x00, 0x00


//--------------------- .nv.info.matmul_kernel    --------------------------
	.section	.nv.info.matmul_kernel,"",@"SHT_CUDA_INFO"
	.sectionflags	@""
	.align	4


	//----- nvinfo : EIATTR_CUDA_API_VERSION
	.align		4
        /*0000*/ 	.byte	0x04, 0x37
        /*0002*/ 	.short	(.L_7 - .L_6)
.L_6:
        /*0004*/ 	.word	0x00000082


	//----- nvinfo : EIATTR_KPARAM_INFO
	.align		4
.L_7:
        /*0008*/ 	.byte	0x04, 0x17
        /*000a*/ 	.short	(.L_9 - .L_8)
.L_8:
        /*000c*/ 	.word	0x00000000
        /*0010*/ 	.short	0x000d
        /*0012*/ 	.short	0x0048
        /*0014*/ 	.byte	0x00, 0xf4, 0x21, 0x00


	//----- nvinfo : EIATTR_KPARAM_INFO
	.align		4
.L_9:
        /*0018*/ 	.byte	0x04, 0x17
        /*001a*/ 	.short	(.L_11 - .L_10)
.L_10:
        /*001c*/ 	.word	0x00000000
        /*0020*/ 	.short	0x000c
        /*0022*/ 	.short	0x0040
        /*0024*/ 	.byte	0x00, 0xf4, 0x21, 0x00


	//----- nvinfo : EIATTR_KPARAM_INFO
	.align		4
.L_11:
        /*0028*/ 	.byte	0x04, 0x17
        /*002a*/ 	.short	(.L_13 - .L_12)
.L_12:
        /*002c*/ 	.word	0x00000000
        /*0030*/ 	.short	0x000b
        /*0032*/ 	.short	0x0038
        /*0034*/ 	.byte	0x00, 0xf0, 0x11, 0x00


	//----- nvinfo : EIATTR_KPARAM_INFO
	.align		4
.L_13:
        /*0038*/ 	.byte	0x04, 0x17
        /*003a*/ 	.short	(.L_15 - .L_14)
.L_14:
        /*003c*/ 	.word	0x00000000
        /*0040*/ 	.short	0x000a
        /*0042*/ 	.short	0x0034
        /*0044*/ 	.byte	0x00, 0xf0, 0x11, 0x00


	//----- nvinfo : EIATTR_KPARAM_INFO
	.align		4
.L_15:
        /*0048*/ 	.byte	0x04, 0x17
        /*004a*/ 	.short	(.L_17 - .L_16)
.L_16:
        /*004c*/ 	.word	0x00000000
        /*0050*/ 	.short	0x0009
        /*0052*/ 	.short	0x0030
        /*0054*/ 	.byte	0x00, 0xf0, 0x11, 0x00


	//----- nvinfo : EIATTR_KPARAM_INFO
	.align		4
.L_17:
        /*0058*/ 	.byte	0x04, 0x17
        /*005a*/ 	.short	(.L_19 - .L_18)
.L_18:
        /*005c*/ 	.word	0x00000000
        /*0060*/ 	.short	0x0008
        /*0062*/ 	.short	0x002c
        /*0064*/ 	.byte	0x00, 0xf0, 0x11, 0x00


	//----- nvinfo : EIATTR_KPARAM_INFO
	.align		4
.L_19:
        /*0068*/ 	.byte	0x04, 0x17
        /*006a*/ 	.short	(.L_21 - .L_20)
.L_20:
        /*006c*/ 	.word	0x00000000
        /*0070*/ 	.short	0x0007
        /*0072*/ 	.short	0x0028
        /*0074*/ 	.byte	0x00, 0xf0, 0x11, 0x00


	//----- nvinfo : EIATTR_KPARAM_INFO
	.align		4
.L_21:
        /*0078*/ 	.byte	0x04, 0x17
        /*007a*/ 	.short	(.L_23 - .L_22)
.L_22:
        /*007c*/ 	.word	0x00000000
        /*0080*/ 	.short	0x0006
        /*0082*/ 	.short	0x0024
        /*0084*/ 	.byte	0x00, 0xf0, 0x11, 0x00


	//----- nvinfo : EIATTR_KPARAM_INFO
	.align		4
.L_23:
        /*0088*/ 	.byte	0x04, 0x17
        /*008a*/ 	.short	(.L_25 - .L_24)
.L_24:
        /*008c*/ 	.word	0x00000000
        /*0090*/ 	.short	0x0005
        /*0092*/ 	.short	0x0020
        /*0094*/ 	.byte	0x00, 0xf0, 0x11, 0x00


	//----- nvinfo : EIATTR_KPARAM_INFO
	.align		4
.L_25:
        /*0098*/ 	.byte	0x04, 0x17
        /*009a*/ 	.short	(.L_27 - .L_26)
.L_26:
        /*009c*/ 	.word	0x00000000
        /*00a0*/ 	.short	0x0004
        /*00a2*/ 	.short	0x001c
        /*00a4*/ 	.byte	0x00, 0xf0, 0x11, 0x00


	//----- nvinfo : EIATTR_KPARAM_INFO
	.align		4
.L_27:
        /*00a8*/ 	.byte	0x04, 0x17
        /*00aa*/ 	.short	(.L_29 - .L_28)
.L_28:
        /*00ac*/ 	.word	0x00000000
        /*00b0*/ 	.short	0x0003
        /*00b2*/ 	.short	0x0018
        /*00b4*/ 	.byte	0x00, 0xf0, 0x11, 0x00


	//----- nvinfo : EIATTR_KPARAM_INFO
	.align		4
.L_29:
        /*00b8*/ 	.byte	0x04, 0x17
        /*00ba*/ 	.short	(.L_31 - .L_30)
.L_30:
        /*00bc*/ 	.word	0x00000000
        /*00c0*/ 	.short	0x0002
        /*00c2*/ 	.short	0x0010
        /*00c4*/ 	.byte	0x00, 0xf4, 0x21, 0x00


	//----- nvinfo : EIATTR_KPARAM_INFO
	.align		4
.L_31:
        /*00c8*/ 	.byte	0x04, 0x17
        /*00ca*/ 	.short	(.L_33 - .L_32)
.L_32:
        /*00cc*/ 	.word	0x00000000
        /*00d0*/ 	.short	0x0001
        /*00d2*/ 	.short	0x0008
        /*00d4*/ 	.byte	0x00, 0xf4, 0x21, 0x00


	//----- nvinfo : EIATTR_KPARAM_INFO
	.align		4
.L_33:
        /*00d8*/ 	.byte	0x04, 0x17
        /*00da*/ 	.short	(.L_35 - .L_34)
.L_34:
        /*00dc*/ 	.word	0x00000000
        /*00e0*/ 	.short	0x0000
        /*00e2*/ 	.short	0x0000
        /*00e4*/ 	.byte	0x00, 0xf4, 0x21, 0x00


	//----- nvinfo : EIATTR_SPARSE_MMA_MASK
	.align		4
.L_35:
        /*00e8*/ 	.byte	0x03, 0x50
        /*00ea*/ 	.short	0x0000


	//----- nvinfo : EIATTR_MAXREG_COUNT
	.align		4
        /*00ec*/ 	.byte	0x03, 0x1b
        /*00ee*/ 	.short	0x00ff


	//----- nvinfo : EIATTR_NUM_BARRIERS
	.align		4
        /*00f0*/ 	.byte	0x02, 0x4c
        /*00f2*/ 	.byte	0x01
	.zero		1


	//----- nvinfo : EIATTR_MERCURY_ISA_VERSION
	.align		4
        /*00f4*/ 	.byte	0x03, 0x5f
        /*00f6*/ 	.short	0x0101


	//----- nvinfo : EIATTR_EXIT_INSTR_OFFSETS
	.align		4
        /*00f8*/ 	.byte	0x04, 0x1c
        /*00fa*/ 	.short	(.L_37 - .L_36)


	//   ....[0]....
.L_36:
        /*00fc*/ 	.word	0x00003220


	//   ....[1]....
        /*0100*/ 	.word	0x00003250


	//----- nvinfo : EIATTR_REQNTID
	.align		4
.L_37:
        /*0104*/ 	.byte	0x04, 0x10
        /*0106*/ 	.short	(.L_39 - .L_38)
.L_38:
        /*0108*/ 	.word	0x00000100
        /*010c*/ 	.word	0x00000001
        /*0110*/ 	.word	0x00000001


	//----- nvinfo : EIATTR_CBANK_PARAM_SIZE
	.align		4
.L_39:
        /*0114*/ 	.byte	0x03, 0x19
        /*0116*/ 	.short	0x0050


	//----- nvinfo : EIATTR_PARAM_CBANK
	.align		4
        /*0118*/ 	.byte	0x04, 0x0a
        /*011a*/ 	.short	(.L_41 - .L_40)
	.align		4
.L_40:
        /*011c*/ 	.word	index@(.nv.constant0.matmul_kernel)
        /*0120*/ 	.short	0x0210
        /*0122*/ 	.short	0x0050


	//----- nvinfo : EIATTR_SW_WAR
	.align		4
.L_41:
        /*0124*/ 	.byte	0x04, 0x36
        /*0126*/ 	.short	(.L_43 - .L_42)
.L_42:
        /*0128*/ 	.word	0x00000008
.L_43:


//--------------------- .nv.callgraph             --------------------------
	.section	.nv.callgraph,"",@"SHT_CUDA_CALLGRAPH"
	.align	4
	.sectionentsize	8
	.align		4
        /*0000*/ 	.word	0x00000000
	.align		4
        /*0004*/ 	.word	0xffffffff
	.align		4
        /*0008*/ 	.word	0x00000000
	.align		4
        /*000c*/ 	.word	0xfffffffe
	.align		4
        /*0010*/ 	.word	0x00000000
	.align		4
        /*0014*/ 	.word	0xfffffffd
	.align		4
        /*0018*/ 	.word	0x00000000
	.align		4
        /*001c*/ 	.word	0xfffffffc


//--------------------- .text.matmul_kernel       --------------------------
	.section	.text.matmul_kernel,"ax",@progbits
	.align	128
        .global         matmul_kernel
        .type           matmul_kernel,@function
        .size           matmul_kernel,(.L_x_3 - matmul_kernel)
        .other          matmul_kernel,@"STO_CUDA_ENTRY STV_DEFAULT"
matmul_kernel:
.text.matmul_kernel:
[----:B------:R-:W-:Y:S08]  /*0000*/  LDC R1, c[0x0][0x28] ;  /* 0x00000a00ff017b82 */ /* 0x000ff00000000800 */
[----:B------:R-:W0:Y:S01]  /*0010*/  LDC.64 R22, c[0x0][0x228] ;  /* 0x00008a00ff167b82 */ /* 0x000e220000000a00 */
[----:B------:R-:W1:Y:S01]  /*0020*/  S2R R5, SR_CTAID.X ;  /* 0x0000000000057919 */ /* 0x000e620000002500 */
[----:B------:R-:W-:Y:S01]  /*0030*/  UMOV UR4, 0x400 ;  /* 0x0000040000047882 */ /* 0x000fe20000000000 */
[----:B------:R-:W-:Y:S01]  /*0040*/  ULDC.64 UR18, c[0x0][0x208] ;  /* 0x0000820000127ab9 */ /* 0x000fe20000000a00 */
[----:B------:R-:W-:Y:S01]  /*0050*/  CS2R R24, SRZ ;  /* 0x0000000000187805 */ /* 0x000fe2000001ff00 */
[----:B------:R-:W2:Y:S01]  /*0060*/  S2R R18, SR_TID.X ;  /* 0x0000000000127919 */ /* 0x000ea20000002100 */
[----:B------:R-:W-:-:S02]  /*0070*/  CS2R R26, SRZ ;  /* 0x00000000001a7805 */ /* 0x000fc4000001ff00 */
[----:B------:R-:W-:Y:S01]  /*0080*/  CS2R R28, SRZ ;  /* 0x00000000001c7805 */ /* 0x000fe2000001ff00 */
[----:B------:R-:W3:Y:S01]  /*0090*/  S2UR UR16, SR_CgaCtaId ;  /* 0x00000000001079c3 */ /* 0x000ee20000008800 */
[----:B------:R-:W-:Y:S01]  /*00a0*/  CS2R R30, SRZ ;  /* 0x00000000001e7805 */ /* 0x000fe2000001ff00 */
[----:B0-----:R-:W-:-:S05]  /*00b0*/  VIADD R0, R23, 0xf ;  /* 0x0000000f17007836 */ /* 0x001fca0000000000 */
[----:B------:R-:W-:Y:S01]  /*00c0*/  SHF.R.S32.HI R3, RZ, 0x1f, R0 ;  /* 0x0000001fff037819 */ /* 0x000fe20000011400 */
[----:B---3--:R-:W-:-:S03]  /*00d0*/  ULEA UR16, UR16, UR4, 0x18 ;  /* 0x0000000410107291 */ /* 0x008fc6000f8ec03f */
[----:B------:R-:W-:Y:S02]  /*00e0*/  LEA.HI R3, R3, R0, RZ, 0x4 ;  /* 0x0000000003037211 */ /* 0x000fe400078f20ff */
[----:B-1----:R-:W-:Y:S02]  /*00f0*/  IABS R8, R5 ;  /* 0x0000000500087213 */ /* 0x002fe40000000000 */
[----:B------:R-:W-:-:S05]  /*0100*/  SHF.R.S32.HI R3, RZ, 0x4, R3 ;  /* 0x00000004ff037819 */ /* 0x000fca0000011403 */
[----:B------:R-:W-:-:S05]  /*0110*/  IMAD.SHL.U32 R4, R3, 0x8, RZ ;  /* 0x0000000803047824 */ /* 0x000fca00078e00ff */
[-C--:B------:R-:W-:Y:S02]  /*0120*/  IABS R7, R4.reuse ;  /* 0x0000000400077213 */ /* 0x080fe40000000000 */
[----:B------:R-:W-:Y:S02]  /*0130*/  IABS R10, R4 ;  /* 0x00000004000a7213 */ /* 0x000fe40000000000 */
[----:B------:R-:W0:Y:S08]  /*0140*/  I2F.RP R0, R7 ;  /* 0x0000000700007306 */ /* 0x000e300000209400 */
[----:B0-----:R-:W0:Y:S02]  /*0150*/  MUFU.RCP R0, R0 ;  /* 0x0000000000007308 */ /* 0x001e240000001000 */
[----:B0-----:R-:W-:-:S02]  /*0160*/  VIADD R2, R0, 0xffffffe ;  /* 0x0ffffffe00027836 */ /* 0x001fc40000000000 */
[----:B------:R-:W-:-:S04]  /*0170*/  IMAD.MOV R0, RZ, RZ, -R10 ;  /* 0x000000ffff007224 */ /* 0x000fc800078e0a0a */
[----:B------:R0:W1:Y:S02]  /*0180*/  F2I.FTZ.U32.TRUNC.NTZ R3, R2 ;  /* 0x0000000200037305 */ /* 0x000064000021f000 */
[----:B0-----:R-:W-:Y:S02]  /*0190*/  IMAD.MOV.U32 R2, RZ, RZ, RZ ;  /* 0x000000ffff027224 */ /* 0x001fe400078e00ff */
[----:B-1----:R-:W-:-:S04]  /*01a0*/  IMAD.MOV R6, RZ, RZ, -R3 ;  /* 0x000000ffff067224 */ /* 0x002fc800078e0a03 */
[----:B------:R-:W-:Y:S02]  /*01b0*/  IMAD R9, R6, R7, RZ ;  /* 0x0000000706097224 */ /* 0x000fe400078e02ff */
[----:B------:R-:W-:Y:S02]  /*01c0*/  IMAD.MOV.U32 R6, RZ, RZ, R8 ;  /* 0x000000ffff067224 */ /* 0x000fe400078e0008 */
[----:B------:R-:W-:-:S06]  /*01d0*/  IMAD.HI.U32 R3, R3, R9, R2 ;  /* 0x0000000903037227 */ /* 0x000fcc00078e0002 */
[----:B------:R-:W-:-:S04]  /*01e0*/  IMAD.HI.U32 R3, R3, R6, RZ ;  /* 0x0000000603037227 */ /* 0x000fc800078e00ff */
[----:B------:R-:W-:-:S05]  /*01f0*/  IMAD R0, R3, R0, R6 ;  /* 0x0000000003007224 */ /* 0x000fca00078e0206 */
[----:B------:R-:W-:-:S13]  /*0200*/  ISETP.GT.U32.AND P1, PT, R7, R0, PT ;  /* 0x000000000700720c */ /* 0x000fda0003f24070 */
[----:B------:R-:W-:Y:S02]  /*0210*/  @!P1 IMAD.IADD R0, R0, 0x1, -R7 ;  /* 0x0000000100009824 */ /* 0x000fe400078e0a07 */
[----:B------:R-:W-:Y:S01]  /*0220*/  @!P1 VIADD R3, R3, 0x1 ;  /* 0x0000000103039836 */ /* 0x000fe20000000000 */
[----:B------:R-:W-:Y:S02]  /*0230*/  ISETP.NE.AND P1, PT, R4, RZ, PT ;  /* 0x000000ff0400720c */ /* 0x000fe40003f25270 */
[----:B------:R-:W-:Y:S02]  /*0240*/  ISETP.GE.U32.AND P0, PT, R0, R7, PT ;  /* 0x000000070000720c */ /* 0x000fe40003f06070 */
[----:B------:R-:W-:-:S04]  /*0250*/  LOP3.LUT R0, R5, R4, RZ, 0x3c, !PT ;  /* 0x0000000405007212 */ /* 0x000fc800078e3cff */
[----:B------:R-:W-:Y:S01]  /*0260*/  ISETP.GE.AND P2, PT, R0, RZ, PT ;  /* 0x000000ff0000720c */ /* 0x000fe20003f46270 */
[----:B------:R-:W-:-:S06]  /*0270*/  VIADD R0, R22, 0xff ;  /* 0x000000ff16007836 */ /* 0x000fcc0000000000 */
[----:B------:R-:W-:-:S04]  /*0280*/  @P0 VIADD R3, R3, 0x1 ;  /* 0x0000000103030836 */ /* 0x000fc80000000000 */
[----:B------:R-:W-:Y:S01]  /*0290*/  IMAD.MOV.U32 R2, RZ, RZ, R3 ;  /* 0x000000ffff027224 */ /* 0x000fe200078e0003 */
[----:B------:R-:W-:-:S03]  /*02a0*/  SHF.R.S32.HI R3, RZ, 0x1f, R0 ;  /* 0x0000001fff037819 */ /* 0x000fc60000011400 */
[----:B------:R-:W-:Y:S01]  /*02b0*/  @!P2 IMAD.MOV R2, RZ, RZ, -R2 ;  /* 0x000000ffff02a224 */ /* 0x000fe200078e0a02 */
[----:B------:R-:W-:Y:S02]  /*02c0*/  @!P1 LOP3.LUT R2, RZ, R4, RZ, 0x33, !PT ;  /* 0x00000004ff029212 */ /* 0x000fe400078e33ff */
[----:B------:R-:W-:-:S03]  /*02d0*/  LEA.HI R3, R3, R0, RZ, 0x8 ;  /* 0x0000000003037211 */ /* 0x000fc600078f40ff */
[----:B------:R-:W-:Y:S02]  /*02e0*/  IMAD.SHL.U32 R19, R2, 0x8, RZ ;  /* 0x0000000802137824 */ /* 0x000fe400078e00ff */
[----:B------:R-:W-:-:S03]  /*02f0*/  IMAD.MOV R2, RZ, RZ, -R2 ;  /* 0x000000ffff027224 */ /* 0x000fc600078e0a02 */
[----:B------:R-:W-:Y:S01]  /*0300*/  LEA.HI.SX32 R3, R3, -R19, 0x18 ;  /* 0x8000001303037211 */ /* 0x000fe200078fc2ff */
[----:B------:R-:W-:-:S03]  /*0310*/  IMAD R4, R4, R2, R5 ;  /* 0x0000000204047224 */ /* 0x000fc600078e0205 */
[----:B------:R-:W-:Y:S02]  /*0320*/  VIMNMX R11, R3, 0x8, PT ;  /* 0x00000008030b7848 */ /* 0x000fe40003fe0100 */
[----:B------:R-:W-:Y:S02]  /*0330*/  IABS R9, R4 ;  /* 0x0000000400097213 */ /* 0x000fe40000000000 */
[----:B------:R-:W-:-:S04]  /*0340*/  IABS R7, R11 ;  /* 0x0000000b00077213 */ /* 0x000fc80000000000 */
[----:B------:R-:W0:Y:S08]  /*0350*/  I2F.RP R0, R7 ;  /* 0x0000000700007306 */ /* 0x000e300000209400 */
[----:B0-----:R-:W0:Y:S02]  /*0360*/  MUFU.RCP R0, R0 ;  /* 0x0000000000007308 */ /* 0x001e240000001000 */
[----:B0-----:R-:W-:-:S06]  /*0370*/  VIADD R3, R0, 0xffffffe ;  /* 0x0ffffffe00037836 */ /* 0x001fcc0000000000 */
[----:B------:R-:W0:Y:S02]  /*0380*/  F2I.FTZ.U32.TRUNC.NTZ R3, R3 ;  /* 0x0000000300037305 */ /* 0x000e24000021f000 */
[----:B0-----:R-:W-:-:S04]  /*0390*/  IMAD.MOV R6, RZ, RZ, -R3 ;  /* 0x000000ffff067224 */ /* 0x001fc800078e0a03 */
[----:B------:R-:W-:Y:S01]  /*03a0*/  IMAD.MOV.U32 R2, RZ, RZ, R6 ;  /* 0x000000ffff027224 */ /* 0x000fe200078e0006 */
[----:B------:R-:W-:-:S03]  /*03b0*/  IABS R6, R11 ;  /* 0x0000000b00067213 */ /* 0x000fc60000000000 */
[----:B------:R-:W-:Y:S02]  /*03c0*/  IMAD R5, R2, R7, RZ ;  /* 0x0000000702057224 */ /* 0x000fe400078e02ff */
[----:B------:R-:W-:Y:S02]  /*03d0*/  IMAD.MOV.U32 R2, RZ, RZ, RZ ;  /* 0x000000ffff027224 */ /* 0x000fe400078e00ff */
[----:B------:R-:W-:Y:S01]  /*03e0*/  IMAD.MOV R0, RZ, RZ, -R6 ;  /* 0x000000ffff007224 */ /* 0x000fe200078e0a06 */
[----:B--2---:R-:W-:Y:S01]  /*03f0*/  LOP3.LUT R6, R18, 0xff, RZ, 0xc0, !PT ;  /* 0x000000ff12067812 */ /* 0x004fe200078ec0ff */
        /* <DEDUP_REMOVED lines=8> */
[----:B------:R-:W0:Y:S01]  /*0480*/  LDC R7, c[0x0][0x230] ;  /* 0x00008c00ff077b82 */ /* 0x000e220000000800 */
[----:B------:R-:W-:-:S04]  /*0490*/  LOP3.LUT R0, R4, R11, RZ, 0x3c, !PT ;  /* 0x0000000b04007212 */ /* 0x000fc800078e3cff */
[----:B------:R-:W-:-:S06]  /*04a0*/  ISETP.GE.AND P2, PT, R0, RZ, PT ;  /* 0x000000ff0000720c */ /* 0x000fcc0003f46270 */
[----:B------:R-:W-:-:S07]  /*04b0*/  @P0 VIADD R2, R2, 0x1 ;  /* 0x0000000102020836 */ /* 0x000fce0000000000 */
[----:B------:R-:W-:Y:S01]  /*04c0*/  @!P2 IMAD.MOV R2, RZ, RZ, -R2 ;  /* 0x000000ffff02a224 */ /* 0x000fe200078e0a02 */
[----:B------:R-:W-:Y:S01]  /*04d0*/  @!P1 LOP3.LUT R2, RZ, R11, RZ, 0x33, !PT ;  /* 0x0000000bff029212 */ /* 0x000fe200078e33ff */
[----:B0-----:R-:W-:-:S04]  /*04e0*/  VIADD R7, R7, 0x3f ;  /* 0x0000003f07077836 */ /* 0x001fc80000000000 */
[----:B------:R-:W-:Y:S01]  /*04f0*/  IMAD.MOV R0, RZ, RZ, -R2 ;  /* 0x000000ffff007224 */ /* 0x000fe200078e0a02 */
[----:B------:R-:W-:-:S03]  /*0500*/  ISETP.GE.AND P0, PT, R7, 0x40, PT ;  /* 0x000000400700780c */ /* 0x000fc60003f06270 */
[----:B------:R-:W-:-:S04]  /*0510*/  IMAD R0, R11, R0, R4 ;  /* 0x000000000b007224 */ /* 0x000fc800078e0204 */
[----:B------:R-:W-:Y:S02]  /*0520*/  IMAD.IADD R19, R19, 0x1, R0 ;  /* 0x0000000113137824 */ /* 0x000fe400078e0200 */
[----:B------:R-:W-:Y:S02]  /*0530*/  IMAD.SHL.U32 R0, R2, 0x10, RZ ;  /* 0x0000001002007824 */ /* 0x000fe400078e00ff */
[----:B------:R-:W-:Y:S02]  /*0540*/  IMAD R19, R19, 0x100, R6 ;  /* 0x0000010013137824 */ /* 0x000fe400078e0206 */
[----:B------:R-:W-:Y:S05]  /*0550*/  @!P0 BRA `(.L_x_0) ;  /* 0x0000002400348947 */ /* 0x000fea0003800000 */
[----:B------:R-:W-:Y:S01]  /*0560*/  IABS R11, R22 ;  /* 0x00000016000b7213 */ /* 0x000fe20000000000 */
[----:B------:R-:W0:Y:S01]  /*0570*/  LDC R12, c[0x0][0x23c] ;  /* 0x00008f00ff0c7b82 */ /* 0x000e220000000800 */
[----:B------:R-:W-:Y:S01]  /*0580*/  IABS R14, R23 ;  /* 0x00000017000e7213 */ /* 0x000fe20000000000 */
[----:B------:R-:W-:Y:S01]  /*0590*/  ULDC UR4, c[0x0][0x234] ;  /* 0x00008d0000047ab9 */ /* 0x000fe20000000800 */
[----:B------:R-:W1:Y:S01]  /*05a0*/  I2F.RP R8, R11 ;  /* 0x0000000b00087306 */ /* 0x000e620000209400 */
[----:B------:R-:W-:Y:S01]  /*05b0*/  ISETP.GE.AND P5, PT, R19, RZ, PT ;  /* 0x000000ff1300720c */ /* 0x000fe20003fa6270 */
[----:B------:R-:W-:Y:S01]  /*05c0*/  ULDC.64 UR6, c[0x0][0x210] ;  /* 0x0000840000067ab9 */ /* 0x000fe20000000a00 */
[----:B------:R-:W-:Y:S01]  /*05d0*/  IMAD.SHL.U32 R20, R6, 0x2, RZ ;  /* 0x0000000206147824 */ /* 0x000fe200078e00ff */
[----:B------:R-:W-:Y:S01]  /*05e0*/  LOP3.LUT R6, R18, 0xc0, RZ, 0xc0, !PT ;  /* 0x000000c012067812 */ /* 0x000fe200078ec0ff */
[----:B------:R-:W2:Y:S01]  /*05f0*/  LDC R53, c[0x0][0x238] ;  /* 0x00008e00ff357b82 */ /* 0x000ea20000000800 */
[----:B------:R-:W-:Y:S01]  /*0600*/  ULDC UR8, c[0x0][0x240] ;  /* 0x0000900000087ab9 */ /* 0x000fe20000000800 */
[----:B------:R-:W-:Y:S01]  /*0610*/  CS2R R32, SRZ ;  /* 0x0000000000207805 */ /* 0x000fe2000001ff00 */
[----:B------:R-:W3:Y:S01]  /*0620*/  I2F.RP R9, R14 ;  /* 0x0000000e00097306 */ /* 0x000ee20000209400 */
[----:B------:R-:W-:-:S02]  /*0630*/  CS2R R34, SRZ ;  /* 0x0000000000227805 */ /* 0x000fc4000001ff00 */
[----:B------:R-:W-:Y:S02]  /*0640*/  CS2R R36, SRZ ;  /* 0x0000000000247805 */ /* 0x000fe4000001ff00 */
[----:B------:R-:W-:Y:S02]  /*0650*/  CS2R R38, SRZ ;  /* 0x0000000000267805 */ /* 0x000fe4000001ff00 */
[----:B------:R-:W-:Y:S02]  /*0660*/  CS2R R26, SRZ ;  /* 0x00000000001a7805 */ /* 0x000fe4000001ff00 */
[----:B------:R-:W-:Y:S02]  /*0670*/  CS2R R28, SRZ ;  /* 0x00000000001c7805 */ /* 0x000fe4000001ff00 */
[----:B------:R-:W-:Y:S01]  /*0680*/  CS2R R30, SRZ ;  /* 0x00000000001e7805 */ /* 0x000fe2000001ff00 */
[----:B------:R-:W-:Y:S01]  /*0690*/  UMOV UR11, 0x40000040 ;  /* 0x40000040000b7882 */ /* 0x000fe20000000000 */
[----:B-1----:R-:W1:Y:S01]  /*06a0*/  MUFU.RCP R8, R8 ;  /* 0x0000000800087308 */ /* 0x002e620000001000 */
[----:B0-----:R-:W-:-:S07]  /*06b0*/  IMAD.SHL.U32 R59, R12, 0x40, RZ ;  /* 0x000000400c3b7824 */ /* 0x001fce00078e00ff */
[----:B---3--:R-:W0:Y:S01]  /*06c0*/  MUFU.RCP R9, R9 ;  /* 0x0000000900097308 */ /* 0x008e220000001000 */
[C---:B--2---:R-:W-:Y:S02]  /*06d0*/  IMAD.SHL.U32 R61, R53.reuse, 0x40, RZ ;  /* 0x00000040353d7824 */ /* 0x044fe400078e00ff */
[C---:B------:R-:W-:Y:S02]  /*06e0*/  IMAD R63, R53.reuse, 0x3f, RZ ;  /* 0x0000003f353f7824 */ /* 0x040fe400078e02ff */
[----:B-1----:R-:W-:Y:S01]  /*06f0*/  VIADD R2, R8, 0xffffffe ;  /* 0x0ffffffe08027836 */ /* 0x002fe20000000000 */
[----:B------:R-:W-:Y:S01]  /*0700*/  IABS R8, R19 ;  /* 0x0000001300087213 */ /* 0x000fe20000000000 */
[C---:B------:R-:W-:Y:S02]  /*0710*/  IMAD R65, R53.reuse, 0x3e, RZ ;  /* 0x0000003e35417824 */ /* 0x040fe400078e02ff */
[----:B------:R1:W2:Y:S01]  /*0720*/  F2I.FTZ.U32.TRUNC.NTZ R3, R2 ;  /* 0x0000000200037305 */ /* 0x0002a2000021f000 */
[----:B------:R-:W-:-:S02]  /*0730*/  IMAD R67, R53, 0x3d, RZ ;  /* 0x0000003d35437824 */ /* 0x000fc400078e02ff */
[----:B------:R-:W-:Y:S02]  /*0740*/  IMAD R69, R53, 0x3c, RZ ;  /* 0x0000003c35457824 */ /* 0x000fe400078e02ff */
[----:B0-----:R-:W-:Y:S02]  /*0750*/  VIADD R4, R9, 0xffffffe ;  /* 0x0ffffffe09047836 */ /* 0x001fe40000000000 */
[C---:B------:R-:W-:Y:S02]  /*0760*/  IMAD R71, R53.reuse, 0x3b, RZ ;  /* 0x0000003b35477824 */ /* 0x040fe400078e02ff */
[----:B------:R0:W3:Y:S01]  /*0770*/  F2I.FTZ.U32.TRUNC.NTZ R5, R4 ;  /* 0x0000000400057305 */ /* 0x0000e2000021f000 */
[----:B-1----:R-:W-:Y:S02]  /*0780*/  IMAD.MOV.U32 R2, RZ, RZ, RZ ;  /* 0x000000ffff027224 */ /* 0x002fe400078e00ff */
[C---:B------:R-:W-:Y:S02]  /*0790*/  IMAD R73, R53.reuse, 0x3a, RZ ;  /* 0x0000003a35497824 */ /* 0x040fe400078e02ff */
[----:B------:R-:W-:-:S02]  /*07a0*/  IMAD R75, R53, 0x39, RZ ;  /* 0x00000039354b7824 */ /* 0x000fc400078e02ff */
[--C-:B--2---:R-:W-:Y:S02]  /*07b0*/  IMAD.MOV R10, RZ, RZ, -R3.reuse ;  /* 0x000000ffff0a7224 */ /* 0x104fe400078e0a03 */
[----:B0-----:R-:W-:Y:S02]  /*07c0*/  IMAD.MOV.U32 R4, RZ, RZ, RZ ;  /* 0x000000ffff047224 */ /* 0x001fe400078e00ff */
[----:B------:R-:W-:Y:S01]  /*07d0*/  IMAD R13, R10, R11, RZ ;  /* 0x0000000b0a0d7224 */ /* 0x000fe200078e02ff */
[----:B------:R-:W-:Y:S01]  /*07e0*/  SHF.R.U32.HI R10, RZ, 0x6, R18 ;  /* 0x00000006ff0a7819 */ /* 0x000fe20000011612 */
[----:B------:R-:W-:Y:S02]  /*07f0*/  IMAD R77, R53, 0x38, RZ ;  /* 0x00000038354d7824 */ /* 0x000fe400078e02ff */
[----:B------:R-:W-:Y:S01]  /*0800*/  IMAD.HI.U32 R3, R3, R13, R2 ;  /* 0x0000000d03037227 */ /* 0x000fe200078e0002 */
[----:B------:R-:W-:-:S03]  /*0810*/  SGXT.U32 R9, R10, 0x2 ;  /* 0x000000020a09781a */ /* 0x000fc60000000000 */
[----:B---3--:R-:W-:Y:S01]  /*0820*/  IMAD.MOV R2, RZ, RZ, -R5 ;  /* 0x000000ffff027224 */ /* 0x008fe200078e0a05 */
[----:B------:R-:W-:Y:S01]  /*0830*/  LOP3.LUT R16, R0, R9, RZ, 0xfc, !PT ;  /* 0x0000000900107212 */ /* 0x000fe200078efcff */
[----:B------:R-:W-:-:S03]  /*0840*/  IMAD.HI.U32 R3, R3, R8, RZ ;  /* 0x0000000803037227 */ /* 0x000fc600078e00ff */
[C---:B------:R-:W-:Y:S01]  /*0850*/  LOP3.LUT R21, R16.reuse, 0xc, RZ, 0xfc, !PT ;  /* 0x0000000c10157812 */ /* 0x040fe200078efcff */
[----:B------:R-:W-:Y:S01]  /*0860*/  IMAD.MOV.U32 R9, RZ, RZ, R2 ;  /* 0x000000ffff097224 */ /* 0x000fe200078e0002 */
[C---:B------:R-:W-:Y:S01]  /*0870*/  LOP3.LUT R24, R16.reuse, 0x8, RZ, 0xfc, !PT ;  /* 0x0000000810187812 */ /* 0x040fe200078efcff */
[----:B------:R-:W-:Y:S01]  /*0880*/  IMAD.MOV R3, RZ, RZ, -R3 ;  /* 0x000000ffff037224 */ /* 0x000fe200078e0a03 */
[----:B------:R-:W-:Y:S01]  /*0890*/  IABS R10, R21 ;  /* 0x00000015000a7213 */ /* 0x000fe20000000000 */
[----:B------:R-:W-:Y:S01]  /*08a0*/  IMAD R9, R9, R14, RZ ;  /* 0x0000000e09097224 */ /* 0x000fe200078e02ff */
[----:B------:R-:W-:Y:S01]  /*08b0*/  IABS R13, R24 ;  /* 0x00000018000d7213 */ /* 0x000fe20000000000 */
[----:B------:R-:W-:Y:S01]  /*08c0*/  IMAD R2, R11, R3, R8 ;  /* 0x000000030b027224 */ /* 0x000fe200078e0208 */
[----:B------:R-:W-:Y:S01]  /*08d0*/  LOP3.LUT R25, R16, 0x4, RZ, 0xfc, !PT ;  /* 0x0000000410197812 */ /* 0x000fe200078efcff */
[----:B------:R-:W-:Y:S01]  /*08e0*/  IMAD.HI.U32 R4, R5, R9, R4 ;  /* 0x0000000905047227 */ /* 0x000fe200078e0004 */
[----:B------:R-:W-:-:S02]  /*08f0*/  IABS R17, R16 ;  /* 0x0000001000117213 */ /* 0x000fc40000000000 */
[----:B------:R-:W-:Y:S01]  /*0900*/  ISETP.GT.U32.AND P0, PT, R11, R2, PT ;  /* 0x000000020b00720c */ /* 0x000fe20003f04070 */
[----:B------:R-:W-:Y:S01]  /*0910*/  IMAD.MOV.U32 R9, RZ, RZ, R10 ;  /* 0x000000ffff097224 */ /* 0x000fe200078e000a */
[----:B------:R-:W-:Y:S01]  /*0920*/  IABS R15, R25 ;  /* 0x00000019000f7213 */ /* 0x000fe20000000000 */
[----:B------:R-:W-:-:S04]  /*0930*/  IMAD.HI.U32 R5, R4, R13, RZ ;  /* 0x0000000d04057227 */ /* 0x000fc800078e00ff */
[----:B------:R-:W-:-:S04]  /*0940*/  IMAD.HI.U32 R3, R4, R9, RZ ;  /* 0x0000000904037227 */ /* 0x000fc800078e00ff */
[----:B------:R-:W-:Y:S02]  /*0950*/  IMAD.MOV R3, RZ, RZ, -R3 ;  /* 0x000000ffff037224 */ /* 0x000fe400078e0a03 */
[----:B------:R-:W-:Y:S02]  /*0960*/  IMAD.MOV R5, RZ, RZ, -R5 ;  /* 0x000000ffff057224 */ /* 0x000fe400078e0a05 */
[C---:B------:R-:W-:Y:S02]  /*0970*/  IMAD R3, R14.reuse, R3, R9 ;  /* 0x000000030e037224 */ /* 0x040fe400078e0209 */
[----:B------:R-:W-:Y:S02]  /*0980*/  IMAD R5, R14, R5, R13 ;  /* 0x000000050e057224 */ /* 0x000fe400078e020d */
[----:B------:R-:W-:Y:S01]  /*0990*/  IMAD.HI.U32 R8, R4, R15, RZ ;  /* 0x0000000f04087227 */ /* 0x000fe200078e00ff */
[C---:B------:R-:W-:Y:S02]  /*09a0*/  ISETP.GT.U32.AND P1, PT, R14.reuse, R3, PT ;  /* 0x000000030e00720c */ /* 0x040fe40003f24070 */
[----:B------:R-:W-:Y:S01]  /*09b0*/  ISETP.GT.U32.AND P2, PT, R14, R5, PT ;  /* 0x000000050e00720c */ /* 0x000fe20003f44070 */
[----:B------:R-:W-:-:S02]  /*09c0*/  @!P0 IMAD.IADD R2, R2, 0x1, -R11 ;  /* 0x0000000102028824 */ /* 0x000fc400078e0a0b */
[----:B------:R-:W-:Y:S02]  /*09d0*/  IMAD.MOV R8, RZ, RZ, -R8 ;  /* 0x000000ffff087224 */ /* 0x000fe400078e0a08 */
[----:B------:R-:W-:Y:S01]  /*09e0*/  IMAD.HI.U32 R4, R4, R17, RZ ;  /* 0x0000001104047227 */ /* 0x000fe200078e00ff */
[----:B------:R-:W-:-:S03]  /*09f0*/  ISETP.GT.U32.AND P0, PT, R11, R2, PT ;  /* 0x000000020b00720c */ /* 0x000fc60003f04070 */
[C---:B------:R-:W-:Y:S01]  /*0a00*/  IMAD R9, R14.reuse, R8, R15 ;  /* 0x000000080e097224 */ /* 0x040fe200078e020f */
[----:B------:R-:W-:Y:S01]  /*0a10*/  SHF.R.U32.HI R8, RZ, 0x5, R18 ;  /* 0x00000005ff087819 */ /* 0x000fe20000011612 */
[--C-:B------:R-:W-:Y:S02]  /*0a20*/  @!P1 IMAD.IADD R3, R3, 0x1, -R14.reuse ;  /* 0x0000000103039824 */ /* 0x100fe400078e0a0e */
[----:B------:R-:W-:Y:S01]  /*0a30*/  @!P2 IMAD.IADD R5, R5, 0x1, -R14 ;  /* 0x000000010505a824 */ /* 0x000fe200078e0a0e */
[C---:B------:R-:W-:Y:S01]  /*0a40*/  ISETP.GT.U32.AND P3, PT, R14.reuse, R9, PT ;  /* 0x000000090e00720c */ /* 0x040fe20003f64070 */
[----:B------:R-:W-:Y:S01]  /*0a50*/  IMAD.MOV R4, RZ, RZ, -R4 ;  /* 0x000000ffff047224 */ /* 0x000fe200078e0a04 */
[----:B------:R-:W-:Y:S01]  /*0a60*/  ISETP.GT.U32.AND P6, PT, R14, R3, PT ;  /* 0x000000030e00720c */ /* 0x000fe20003fc4070 */
[----:B------:R-:W-:Y:S01]  /*0a70*/  IMAD R79, R53, 0x37, RZ ;  /* 0x00000037354f7824 */ /* 0x000fe200078e02ff */
[----:B------:R-:W-:Y:S01]  /*0a80*/  R2UR UR17, R8 ;  /* 0x00000000081172ca */ /* 0x000fe200000e0000 */
[----:B------:R-:W-:Y:S01]  /*0a90*/  @!P0 IMAD.IADD R2, R2, 0x1, -R11 ;  /* 0x0000000102028824 */ /* 0x000fe200078e0a0b */
[C---:B------:R-:W-:Y:S01]  /*0aa0*/  ISETP.GT.U32.AND P0, PT, R14.reuse, R5, PT ;  /* 0x000000050e00720c */ /* 0x040fe20003f04070 */
[C---:B------:R-:W-:Y:S01]  /*0ab0*/  IMAD R10, R14.reuse, R4, R17 ;  /* 0x000000040e0a7224 */ /* 0x040fe200078e0211 */
[----:B------:R-:W-:Y:S01]  /*0ac0*/  LOP3.LUT R8, RZ, R23, RZ, 0x33, !PT ;  /* 0x00000017ff087212 */ /* 0x000fe200078e33ff */
[----:B------:R-:W-:Y:S01]  /*0ad0*/  @!P5 IMAD.MOV R2, RZ, RZ, -R2 ;  /* 0x000000ffff02d224 */ /* 0x000fe200078e0a02 */
[----:B------:R-:W-:Y:S01]  /*0ae0*/  ISETP.GE.AND P5, PT, R21, RZ, PT ;  /* 0x000000ff1500720c */ /* 0x000fe20003fa6270 */
[----:B------:R-:W-:Y:S01]  /*0af0*/  IMAD R81, R53, 0x36, RZ ;  /* 0x0000003635517824 */ /* 0x000fe200078e02ff */
[----:B------:R-:W-:Y:S01]  /*0b00*/  ISETP.GT.U32.AND P4, PT, R14, R10, PT ;  /* 0x0000000a0e00720c */ /* 0x000fe20003f84070 */
[--C-:B------:R-:W-:Y:S01]  /*0b10*/  @!P3 IMAD.IADD R9, R9, 0x1, -R14.reuse ;  /* 0x000000010909b824 */ /* 0x100fe200078e0a0e */
[----:B------:R-:W-:Y:S01]  /*0b20*/  ISETP.NE.AND P3, PT, R22, RZ, PT ;  /* 0x000000ff1600720c */ /* 0x000fe20003f65270 */
[--C-:B------:R-:W-:Y:S01]  /*0b30*/  @!P6 IMAD.IADD R3, R3, 0x1, -R14.reuse ;  /* 0x000000010303e824 */ /* 0x100fe200078e0a0e */
[----:B------:R-:W-:Y:S01]  /*0b40*/  ISETP.GE.AND P6, PT, R24, RZ, PT ;  /* 0x000000ff1800720c */ /* 0x000fe20003fc6270 */
[----:B------:R-:W-:Y:S01]  /*0b50*/  IMAD R83, R53, 0x35, RZ ;  /* 0x0000003535537824 */ /* 0x000fe200078e02ff */
[----:B------:R-:W-:Y:S01]  /*0b60*/  ISETP.GT.U32.AND P1, PT, R14, R9, PT ;  /* 0x000000090e00720c */ /* 0x000fe20003f24070 */
[--C-:B------:R-:W-:Y:S01]  /*0b70*/  @!P0 IMAD.IADD R5, R5, 0x1, -R14.reuse ;  /* 0x0000000105058824 */ /* 0x100fe200078e0a0e */
[----:B------:R-:W-:Y:S01]  /*0b80*/  ISETP.GE.AND P0, PT, R25, RZ, PT ;  /* 0x000000ff1900720c */ /* 0x000fe20003f06270 */
[----:B------:R-:W-:Y:S01]  /*0b90*/  IMAD R85, R53, 0x34, RZ ;  /* 0x0000003435557824 */ /* 0x000fe200078e02ff */
[----:B------:R-:W-:Y:S01]  /*0ba0*/  LOP3.LUT R21, R18, 0x3f, RZ, 0xc0, !PT ;  /* 0x0000003f12157812 */ /* 0x000fe200078ec0ff */
[----:B------:R-:W-:Y:S01]  /*0bb0*/  @!P5 IMAD.MOV R3, RZ, RZ, -R3 ;  /* 0x000000ffff03d224 */ /* 0x000fe200078e0a03 */
[----:B------:R-:W-:Y:S01]  /*0bc0*/  SHF.R.S32.HI R4, RZ, 0x1f, R7 ;  /* 0x0000001fff047819 */ /* 0x000fe20000011407 */
[--C-:B------:R-:W-:Y:S01]  /*0bd0*/  @!P4 IMAD.IADD R10, R10, 0x1, -R14.reuse ;  /* 0x000000010a0ac824 */ /* 0x100fe200078e0a0e */
[----:B------:R-:W-:Y:S01]  /*0be0*/  ISETP.GE.AND P4, PT, R16, RZ, PT ;  /* 0x000000ff1000720c */ /* 0x000fe20003f86270 */
[----:B------:R-:W-:Y:S01]  /*0bf0*/  IMAD R17, R21, R12, RZ ;  /* 0x0000000c15117224 */ /* 0x000fe200078e02ff */
[----:B------:R-:W-:Y:S01]  /*0c00*/  @!P3 LOP3.LUT R2, RZ, R22, RZ, 0x33, !PT ;  /* 0x00000016ff02b212 */ /* 0x000fe200078e33ff */
[----:B------:R-:W-:Y:S01]  /*0c10*/  @!P6 IMAD.MOV R5, RZ, RZ, -R5 ;  /* 0x000000ffff05e224 */ /* 0x000fe200078e0a05 */
[----:B------:R-:W-:Y:S01]  /*0c20*/  ISETP.GT.U32.AND P2, PT, R14, R10, PT ;  /* 0x0000000a0e00720c */ /* 0x000fe20003f44070 */
[--C-:B------:R-:W-:Y:S01]  /*0c30*/  @!P1 IMAD.IADD R9, R9, 0x1, -R14.reuse ;  /* 0x0000000109099824 */ /* 0x100fe200078e0a0e */
[----:B------:R-:W-:Y:S01]  /*0c40*/  ISETP.NE.AND P1, PT, R23, RZ, PT ;  /* 0x000000ff1700720c */ /* 0x000fe20003f25270 */
[----:B------:R-:W-:Y:S01]  /*0c50*/  IMAD R2, R2, UR4, RZ ;  /* 0x0000000402027c24 */ /* 0x000fe2000f8e02ff */
[----:B------:R-:W-:Y:S01]  /*0c60*/  ULDC.64 UR4, c[0x0][0x218] ;  /* 0x0000860000047ab9 */ /* 0x000fe20000000a00 */
[----:B------:R-:W-:Y:S01]  /*0c70*/  @!P0 IMAD.MOV R9, RZ, RZ, -R9 ;  /* 0x000000ffff098224 */ /* 0x000fe200078e0a09 */
[----:B------:R-:W-:Y:S01]  /*0c80*/  SEL R45, R8, R5, !P1 ;  /* 0x00000005082d7207 */ /* 0x000fe20004800000 */
[----:B------:R-:W-:Y:S01]  /*0c90*/  IMAD R54, R6, 0x40, R21 ;  /* 0x0000004006367824 */ /* 0x000fe200078e0215 */
[----:B------:R-:W-:Y:S01]  /*0ca0*/  LEA R5, P0, R2, UR6, 0x1 ;  /* 0x0000000602057c11 */ /* 0x000fe2000f8008ff */
[----:B------:R-:W-:Y:S01]  /*0cb0*/  ULDC UR6, c[0x0][0x230] ;  /* 0x00008c0000067ab9 */ /* 0x000fe20000000800 */
[----:B------:R-:W-:Y:S01]  /*0cc0*/  SEL R47, R8, R3, !P1 ;  /* 0x00000003082f7207 */ /* 0x000fe20004800000 */
[----:B------:R-:W-:Y:S01]  /*0cd0*/  IMAD.U32 R40, RZ, RZ, UR6 ;  /* 0x00000006ff287e24 */ /* 0x000fe2000f8e00ff */
[----:B------:R-:W-:Y:S01]  /*0ce0*/  LEA.HI.X.SX32 R3, R2, UR7, 0x1, P0 ;  /* 0x0000000702037c11 */ /* 0x000fe200080f0eff */
[----:B------:R-:W-:Y:S01]  /*0cf0*/  @!P2 IMAD.IADD R10, R10, 0x1, -R14 ;  /* 0x000000010a0aa824 */ /* 0x000fe200078e0a0e */
[C---:B------:R-:W-:Y:S01]  /*0d00*/  LEA R16, P0, R17.reuse, UR4, 0x1 ;  /* 0x0000000411107c11 */ /* 0x040fe2000f8008ff */
[----:B------:R-:W-:Y:S01]  /*0d10*/  IMAD.SHL.U32 R54, R54, 0x2, RZ ;  /* 0x0000000236367824 */ /* 0x000fe200078e00ff */
[----:B------:R-:W-:Y:S01]  /*0d20*/  LEA.HI R4, R4, R7, RZ, 0x6 ;  /* 0x0000000704047211 */ /* 0x000fe200078f30ff */
[----:B------:R-:W-:Y:S01]  /*0d30*/  @!P4 IMAD.MOV R10, RZ, RZ, -R10 ;  /* 0x000000ffff0ac224 */ /* 0x000fe200078e0a0a */
[----:B------:R-:W-:Y:S01]  /*0d40*/  LEA.HI.X.SX32 R17, R17, UR5, 0x1, P0 ;  /* 0x0000000511117c11 */ /* 0x000fe200080f0eff */
[----:B------:R-:W-:Y:S01]  /*0d50*/  UIADD3 UR5, UR16, 0x8000, URZ ;  /* 0x0000800010057890 */ /* 0x000fe2000fffe03f */
[----:B------:R-:W-:Y:S01]  /*0d60*/  SHF.R.U32.HI R7, RZ, 0x2, R6 ;  /* 0x00000002ff077819 */ /* 0x000fe20000011606 */
[----:B------:R-:W-:Y:S01]  /*0d70*/  UMOV UR4, URZ ;  /* 0x0000003f00047c82 */ /* 0x000fe20008000000 */
[C---:B------:R-:W-:Y:S01]  /*0d80*/  SEL R43, R8.reuse, R9, !P1 ;  /* 0x00000009082b7207 */ /* 0x040fe20004800000 */
[----:B------:R-:W-:Y:S01]  /*0d90*/  USHF.R.U32.HI UR5, URZ, 0x4, UR5 ;  /* 0x000000043f057899 */ /* 0x000fe20008011605 */
[----:B------:R-:W-:Y:S01]  /*0da0*/  SEL R41, R8, R10, !P1 ;  /* 0x0000000a08297207 */ /* 0x000fe20004800000 */
[C---:B------:R-:W-:Y:S01]  /*0db0*/  IMAD R87, R53.reuse, 0x33, RZ ;  /* 0x0000003335577824 */ /* 0x040fe200078e02ff */
[----:B------:R-:W-:Y:S01]  /*0dc0*/  LOP3.LUT R20, R20, R7, RZ, 0x3c, !PT ;  /* 0x0000000714147212 */ /* 0x000fe200078e3cff */
[----:B------:R-:W-:Y:S01]  /*0dd0*/  USGXT.U32 UR10, UR5, 0xe ;  /* 0x0000000e050a789a */ /* 0x000fe20008000000 */
[C---:B------:R-:W-:Y:S01]  /*0de0*/  IMAD R89, R53.reuse, 0x32, RZ ;  /* 0x0000003235597824 */ /* 0x040fe200078e02ff */
[----:B------:R-:W-:Y:S01]  /*0df0*/  CS2R R24, SRZ ;  /* 0x0000000000187805 */ /* 0x000fe2000001ff00 */
[C---:B------:R-:W-:Y:S01]  /*0e00*/  IMAD R91, R53.reuse, 0x31, RZ ;  /* 0x00000031355b7824 */ /* 0x040fe200078e02ff */
[----:B------:R-:W-:Y:S01]  /*0e10*/  UIADD3 UR6, UP0, UR10, 0x2, URZ ;  /* 0x000000020a067890 */ /* 0x000fe2000ff1e03f */
[C---:B------:R-:W-:Y:S01]  /*0e20*/  IMAD R93, R53.reuse, 0x30, RZ ;  /* 0x00000030355d7824 */ /* 0x040fe200078e02ff */
[----:B------:R-:W-:Y:S01]  /*0e30*/  SHF.R.S32.HI R22, RZ, 0x6, R4 ;  /* 0x00000006ff167819 */ /* 0x000fe20000011404 */
[C---:B------:R-:W-:Y:S01]  /*0e40*/  IMAD R95, R53.reuse, 0x2f, RZ ;  /* 0x0000002f355f7824 */ /* 0x040fe200078e02ff */
[----:B------:R-:W-:Y:S01]  /*0e50*/  UIADD3.X UR7, UR4, 0x40000040, URZ, UP0, !UPT ;  /* 0x4000004004077890 */ /* 0x000fe200087fe43f */
[C---:B------:R-:W-:Y:S01]  /*0e60*/  IMAD R97, R53.reuse, 0x2e, RZ ;  /* 0x0000002e35617824 */ /* 0x040fe200078e02ff */
[C---:B------:R-:W-:Y:S01]  /*0e70*/  LOP3.LUT R52, R54.reuse, 0x10, RZ, 0x3c, !PT ;  /* 0x0000001036347812 */ /* 0x040fe200078e3cff */
        /* <DEDUP_REMOVED lines=11> */
[----:B------:R-:W-:Y:S01]  /*0f30*/  LOP3.LUT R44, R54, 0x70, RZ, 0x3c, !PT ;  /* 0x00000070362c7812 */ /* 0x000fe200078e3cff */
[C---:B------:R-:W-:Y:S01]  /*0f40*/  IMAD R111, R53.reuse, 0x27, RZ ;  /* 0x00000027356f7824 */ /* 0x040fe200078e02ff */
[----:B------:R-:W-:Y:S01]  /*0f50*/  LOP3.LUT R42, R20, 0x40, RZ, 0x3c, !PT ;  /* 0x00000040142a7812 */ /* 0x000fe200078e3cff */
[C---:B------:R-:W-:Y:S01]  /*0f60*/  IMAD R113, R53.reuse, 0x26, RZ ;  /* 0x0000002635717824 */ /* 0x040fe200078e02ff */
[----:B------:R-:W-:Y:S01]  /*0f70*/  UIADD3.64 UR22, UR6, 0x2, URZ ;  /* 0x0000000206167897 */ /* 0x000fe2000fffe03f */
[C---:B------:R-:W-:Y:S01]  /*0f80*/  IMAD R115, R53.reuse, 0x25, RZ ;  /* 0x0000002535737824 */ /* 0x040fe200078e02ff */
[----:B------:R-:W-:Y:S01]  /*0f90*/  UIADD3.64 UR14, UR6, 0x4, URZ ;  /* 0x00000004060e7897 */ /* 0x000fe2000fffe03f */
[----:B------:R-:W-:-:S02]  /*0fa0*/  IMAD R117, R53, 0x24, RZ ;  /* 0x0000002435757824 */ /* 0x000fc400078e02ff */
[C---:B------:R-:W-:Y:S02]  /*0fb0*/  IMAD R119, R53.reuse, 0x23, RZ ;  /* 0x0000002335777824 */ /* 0x040fe400078e02ff */
[C---:B------:R-:W-:Y:S02]  /*0fc0*/  IMAD R121, R53.reuse, 0x22, RZ ;  /* 0x0000002235797824 */ /* 0x040fe400078e02ff */
[C---:B------:R-:W-:Y:S02]  /*0fd0*/  IMAD R123, R53.reuse, 0x21, RZ ;  /* 0x00000021357b7824 */ /* 0x040fe400078e02ff */
[C---:B------:R-:W-:Y:S02]  /*0fe0*/  IMAD.SHL.U32 R125, R53.reuse, 0x20, RZ ;  /* 0x00000020357d7824 */ /* 0x040fe400078e00ff */
[C---:B------:R-:W-:Y:S02]  /*0ff0*/  IMAD R127, R53.reuse, 0x1f, RZ ;  /* 0x0000001f357f7824 */ /* 0x040fe400078e02ff */
[----:B------:R-:W-:-:S02]  /*1000*/  IMAD R129, R53, 0x1e, RZ ;  /* 0x0000001e35817824 */ /* 0x000fc400078e02ff */
[C---:B------:R-:W-:Y:S02]  /*1010*/  IMAD R131, R53.reuse, 0x1d, RZ ;  /* 0x0000001d35837824 */ /* 0x040fe400078e02ff */
[C---:B------:R-:W-:Y:S02]  /*1020*/  IMAD R133, R53.reuse, 0x1c, RZ ;  /* 0x0000001c35857824 */ /* 0x040fe400078e02ff */
[C---:B------:R-:W-:Y:S02]  /*1030*/  IMAD R135, R53.reuse, 0x1b, RZ ;  /* 0x0000001b35877824 */ /* 0x040fe400078e02ff */
[C---:B------:R-:W-:Y:S02]  /*1040*/  IMAD R137, R53.reuse, 0x1a, RZ ;  /* 0x0000001a35897824 */ /* 0x040fe400078e02ff */
        /* <DEDUP_REMOVED lines=9> */
[C---:B------:R-:W-:Y:S02]  /*10e0*/  IMAD.SHL.U32 R157, R53.reuse, 0x10, RZ ;  /* 0x00000010359d7824 */ /* 0x040fe400078e00ff */
[C---:B------:R-:W-:Y:S02]  /*10f0*/  IMAD R159, R53.reuse, 0xf, RZ ;  /* 0x0000000f359f7824 */ /* 0x040fe400078e02ff */
[C---:B------:R-:W-:Y:S02]  /*1100*/  IMAD R161, R53.reuse, 0xe, RZ ;  /* 0x0000000e35a17824 */ /* 0x040fe400078e02ff */
[C---:B------:R-:W-:Y:S02]  /*1110*/  IMAD R163, R53.reuse, 0xd, RZ ;  /* 0x0000000d35a37824 */ /* 0x040fe400078e02ff */
        /* <DEDUP_REMOVED lines=8> */
[C---:B------:R-:W-:Y:S02]  /*11a0*/  IMAD.SHL.U32 R23, R53.reuse, 0x4, RZ ;  /* 0x0000000435177824 */ /* 0x040fe400078e00ff */
[C---:B------:R-:W-:Y:S02]  /*11b0*/  IMAD R55, R53.reuse, 0x3, RZ ;  /* 0x0000000335377824 */ /* 0x040fe400078e02ff */
[----:B------:R-:W-:Y:S02]  /*11c0*/  IMAD.SHL.U32 R53, R53, 0x2, RZ ;  /* 0x0000000235357824 */ /* 0x000fe400078e00ff */
[----:B------:R-:W-:Y:S02]  /*11d0*/  IMAD R47, R47, UR8, RZ ;  /* 0x000000082f2f7c24 */ /* 0x000fe4000f8e02ff */
[----:B------:R-:W-:-:S02]  /*11e0*/  IMAD R45, R45, UR8, RZ ;  /* 0x000000082d2d7c24 */ /* 0x000fc4000f8e02ff */
[----:B------:R-:W-:Y:S02]  /*11f0*/  IMAD R43, R43, UR8, RZ ;  /* 0x000000082b2b7c24 */ /* 0x000fe4000f8e02ff */
[----:B------:R-:W-:-:S07]  /*1200*/  IMAD R41, R41, UR8, RZ ;  /* 0x0000000829297c24 */ /* 0x000fce000f8e02ff */
.L_x_1:
[C---:B------:R-:W-:Y:S01]  /*1210*/  ISETP.GT.AND P0, PT, R40.reuse, 0x2, PT ;  /* 0x000000022800780c */ /* 0x040fe20003f04270 */
[----:B------:R-:W-:Y:S01]  /*1220*/  IMAD.MOV.U32 R2, RZ, RZ, R5 ;  /* 0x000000ffff027224 */ /* 0x000fe200078e0005 */
[C---:B------:R-:W-:Y:S01]  /*1230*/  ISETP.GT.AND P2, PT, R40.reuse, 0x4, PT ;  /* 0x000000042800780c */ /* 0x040fe20003f44270 */
[----:B------:R-:W0:Y:S01]  /*1240*/  LDC R80, c[0x0][0x238] ;  /* 0x00008e00ff507b82 */ /* 0x000e220000000800 */
[----:B------:R-:W-:Y:S01]  /*1250*/  PRMT R60, RZ, 0x7610, R60 ;  /* 0x00007610ff3c7816 */ /* 0x000fe2000000003c */
[----:B------:R-:W-:Y:S01]  /*1260*/  IMAD.WIDE R8, R53, 0x2, R2 ;  /* 0x0000000235087825 */ /* 0x000fe200078e0202 */
[----:B------:R-:W-:Y:S02]  /*1270*/  PRMT R58, RZ, 0x7610, R58 ;  /* 0x00007610ff3a7816 */ /* 0x000fe4000000003a */
[C---:B------:R-:W-:Y:S01]  /*1280*/  ISETP.GT.AND P1, PT, R40.reuse, 0x3, PT ;  /* 0x000000032800780c */ /* 0x040fe20003f24270 */
[----:B------:R-:W-:Y:S01]  /*1290*/  IMAD.WIDE R4, R23, 0x2, R2 ;  /* 0x0000000217047825 */ /* 0x000fe200078e0202 */
[----:B------:R-:W-:-:S02]  /*12a0*/  ISETP.GT.AND P3, PT, R40, 0x8, PT ;  /* 0x000000082800780c */ /* 0x000fc40003f64270 */
[----:B------:R-:W-:Y:S01]  /*12b0*/  PRMT R187, RZ, 0x7610, R187 ;  /* 0x00007610ffbb7816 */ /* 0x000fe200000000bb */
[----:B------:R1:W2:Y:S01]  /*12c0*/  @P0 LDG.E.U16 R60, desc[UR18][R8.64] ;  /* 0x00000012083c0981 */ /* 0x0002a2000c1e1500 */
[C---:B------:R-:W-:Y:S01]  /*12d0*/  ISETP.GT.AND P0, PT, R40.reuse, 0x5, PT ;  /* 0x000000052800780c */ /* 0x040fe20003f04270 */
[--C-:B------:R-:W-:Y:S02]  /*12e0*/  IMAD.WIDE R6, R55, 0x2, R2.reuse ;  /* 0x0000000237067825 */ /* 0x100fe400078e0202 */
[----:B------:R-:W3:Y:S01]  /*12f0*/  @P2 LDG.E.U16 R58, desc[UR18][R4.64] ;  /* 0x00000012043a2981 */ /* 0x000ee2000c1e1500 */
[----:B------:R-:W-:Y:S01]  /*1300*/  ISETP.GT.AND P2, PT, R40, 0x7, PT ;  /* 0x000000072800780c */ /* 0x000fe20003f44270 */
[----:B------:R-:W-:Y:S01]  /*1310*/  IMAD.WIDE R12, R57, 0x2, R2 ;  /* 0x00000002390c7825 */ /* 0x000fe200078e0202 */
[----:B------:R-:W-:Y:S01]  /*1320*/  PRMT R189, RZ, 0x7610, R189 ;  /* 0x00007610ffbd7816 */ /* 0x000fe200000000bd */
[----:B------:R4:W5:Y:S01]  /*1330*/  @P1 LDG.E.U16 R187, desc[UR18][R6.64] ;  /* 0x0000001206bb1981 */ /* 0x000962000c1e1500 */
[----:B------:R-:W-:Y:S01]  /*1340*/  PRMT R193, RZ, 0x7610, R193 ;  /* 0x00007610ffc17816 */ /* 0x000fe200000000c1 */
[----:B-1----:R-:W-:Y:S01]  /*1350*/  IMAD.WIDE R8, R175, 0x2, R2 ;  /* 0x00000002af087825 */ /* 0x002fe200078e0202 */
[----:B------:R-:W-:-:S02]  /*1360*/  PRMT R183, RZ, 0x7610, R183 ;  /* 0x00007610ffb77816 */ /* 0x000fc400000000b7 */
[C---:B------:R-:W-:Y:S01]  /*1370*/  ISETP.GT.AND P1, PT, R40.reuse, 0x6, PT ;  /* 0x000000062800780c */ /* 0x040fe20003f24270 */
[----:B------:R1:W3:Y:S01]  /*1380*/  @P0 LDG.E.U16 R189, desc[UR18][R12.64] ;  /* 0x000000120cbd0981 */ /* 0x0002e2000c1e1500 */
[C---:B------:R-:W-:Y:S01]  /*1390*/  ISETP.GT.AND P4, PT, R40.reuse, 0x9, PT ;  /* 0x000000092800780c */ /* 0x040fe20003f84270 */
[--C-:B----4-:R-:W-:Y:S02]  /*13a0*/  IMAD.WIDE R6, R173, 0x2, R2.reuse ;  /* 0x00000002ad067825 */ /* 0x110fe400078e0202 */
[----:B------:R4:W3:Y:S01]  /*13b0*/  @P2 LDG.E.U16 R193, desc[UR18][R8.64] ;  /* 0x0000001208c12981 */ /* 0x0008e2000c1e1500 */
[C---:B------:R-:W-:Y:S02]  /*13c0*/  ISETP.GT.AND P0, PT, R40.reuse, 0xa, PT ;  /* 0x0000000a2800780c */ /* 0x040fe40003f04270 */
[C---:B------:R-:W-:Y:S01]  /*13d0*/  ISETP.GT.AND P2, PT, R40.reuse, 0xc, PT ;  /* 0x0000000c2800780c */ /* 0x040fe20003f44270 */
[----:B------:R0:W2:Y:S01]  /*13e0*/  @P3 LDG.E.U16 R183, desc[UR18][R6.64] ;  /* 0x0000001206b73981 */ /* 0x0000a2000c1e1500 */
[----:B------:R-:W-:Y:S01]  /*13f0*/  ISETP.GT.AND P3, PT, R40, 0xd, PT ;  /* 0x0000000d2800780c */ /* 0x000fe20003f64270 */
[----:B------:R-:W-:Y:S01]  /*1400*/  IMAD.WIDE R10, R177, 0x2, R2 ;  /* 0x00000002b10a7825 */ /* 0x000fe200078e0202 */
[----:B------:R-:W-:-:S02]  /*1410*/  PRMT R185, RZ, 0x7610, R185 ;  /* 0x00007610ffb97816 */ /* 0x000fc400000000b9 */
[----:B------:R-:W-:Y:S01]  /*1420*/  PRMT R195, RZ, 0x7610, R195 ;  /* 0x00007610ffc37816 */ /* 0x000fe200000000c3 */
[----:B------:R-:W-:Y:S01]  /*1430*/  IMAD.WIDE R4, R171, 0x2, R2 ;  /* 0x00000002ab047825 */ /* 0x000fe200078e0202 */
[----:B------:R-:W-:Y:S02]  /*1440*/  PRMT R56, RZ, 0x7610, R56 ;  /* 0x00007610ff387816 */ /* 0x000fe40000000038 */
[----:B------:R0:W3:Y:S01]  /*1450*/  @P1 LDG.E.U16 R185, desc[UR18][R10.64] ;  /* 0x000000120ab91981 */ /* 0x0000e2000c1e1500 */
[----:B------:R-:W-:Y:S01]  /*1460*/  PRMT R62, RZ, 0x7610, R62 ;  /* 0x00007610ff3e7816 */ /* 0x000fe2000000003e */
[----:B-1----:R-:W-:Y:S01]  /*1470*/  IMAD.WIDE R12, R169, 0x2, R2 ;  /* 0x00000002a90c7825 */ /* 0x002fe200078e0202 */
[----:B------:R-:W-:Y:S01]  /*1480*/  PRMT R181, RZ, 0x7610, R181 ;  /* 0x00007610ffb57816 */ /* 0x000fe200000000b5 */
[----:B------:R1:W5:Y:S01]  /*1490*/  @P4 LDG.E.U16 R195, desc[UR18][R4.64] ;  /* 0x0000001204c34981 */ /* 0x000362000c1e1500 */
[C---:B------:R-:W-:Y:S01]  /*14a0*/  ISETP.GT.AND P1, PT, R40.reuse, 0xb, PT ;  /* 0x0000000b2800780c */ /* 0x040fe20003f24270 */
[--C-:B----4-:R-:W-:Y:S01]  /*14b0*/  IMAD.WIDE R8, R165, 0x2, R2.reuse ;  /* 0x00000002a5087825 */ /* 0x110fe200078e0202 */
[C---:B------:R-:W-:Y:S01]  /*14c0*/  ISETP.GT.AND P4, PT, R40.reuse, 0xe, PT ;  /* 0x0000000e2800780c */ /* 0x040fe20003f84270 */
[----:B------:R4:W3:Y:S02]  /*14d0*/  @P0 LDG.E.U16 R56, desc[UR18][R12.64] ;  /* 0x000000120c380981 */ /* 0x0008e4000c1e1500 */
[----:B0-----:R-:W-:Y:S01]  /*14e0*/  IMAD.WIDE R6, R163, 0x2, R2 ;  /* 0x00000002a3067825 */ /* 0x001fe200078e0202 */
[C---:B------:R-:W-:Y:S01]  /*14f0*/  ISETP.GT.AND P0, PT, R40.reuse, 0xf, PT ;  /* 0x0000000f2800780c */ /* 0x040fe20003f04270 */
[----:B------:R0:W3:Y:S01]  /*1500*/  @P2 LDG.E.U16 R62, desc[UR18][R8.64] ;  /* 0x00000012083e2981 */ /* 0x0000e2000c1e1500 */
[----:B------:R-:W-:-:S03]  /*1510*/  ISETP.GT.AND P2, PT, R40, 0x11, PT ;  /* 0x000000112800780c */ /* 0x000fc60003f44270 */
[----:B------:R0:W3:Y:S01]  /*1520*/  @P3 LDG.E.U16 R181, desc[UR18][R6.64] ;  /* 0x0000001206b53981 */ /* 0x0000e2000c1e1500 */
[C---:B------:R-:W-:Y:S01]  /*1530*/  ISETP.GT.AND P3, PT, R40.reuse, 0x12, PT ;  /* 0x000000122800780c */ /* 0x040fe20003f64270 */
[----:B------:R-:W-:Y:S01]  /*1540*/  IMAD.WIDE R10, R167, 0x2, R2 ;  /* 0x00000002a70a7825 */ /* 0x000fe200078e0202 */
[----:B------:R-:W-:Y:S02]  /*1550*/  PRMT R179, RZ, 0x7610, R179 ;  /* 0x00007610ffb37816 */ /* 0x000fe400000000b3 */
[----:B------:R-:W-:Y:S01]  /*1560*/  PRMT R191, RZ, 0x7610, R191 ;  /* 0x00007610ffbf7816 */ /* 0x000fe200000000bf */
[----:B-1----:R-:W-:Y:S01]  /*1570*/  IMAD.WIDE R4, R161, 0x2, R2 ;  /* 0x00000002a1047825 */ /* 0x002fe200078e0202 */
[----:B------:R-:W-:Y:S02]  /*1580*/  PRMT R199, RZ, 0x7610, R199 ;  /* 0x00007610ffc77816 */ /* 0x000fe400000000c7 */
[----:B------:R1:W3:Y:S01]  /*1590*/  @P1 LDG.E.U16 R179, desc[UR18][R10.64] ;  /* 0x000000120ab31981 */ /* 0x0002e2000c1e1500 */
[----:B------:R-:W-:Y:S01]  /*15a0*/  PRMT R203, RZ, 0x7610, R203 ;  /* 0x00007610ffcb7816 */ /* 0x000fe200000000cb */
[----:B----4-:R-:W-:Y:S01]  /*15b0*/  IMAD.WIDE R12, R159, 0x2, R2 ;  /* 0x000000029f0c7825 */ /* 0x010fe200078e0202 */
[----:B------:R-:W-:Y:S01]  /*15c0*/  PRMT R64, RZ, 0x7610, R64 ;  /* 0x00007610ff407816 */ /* 0x000fe20000000040 */
[----:B------:R4:W3:Y:S01]  /*15d0*/  @P4 LDG.E.U16 R191, desc[UR18][R4.64] ;  /* 0x0000001204bf4981 */ /* 0x0008e2000c1e1500 */
[C---:B------:R-:W-:Y:S01]  /*15e0*/  ISETP.GT.AND P1, PT, R40.reuse, 0x10, PT ;  /* 0x000000102800780c */ /* 0x040fe20003f24270 */
[--C-:B0-----:R-:W-:Y:S01]  /*15f0*/  IMAD.WIDE R8, R155, 0x2, R2.reuse ;  /* 0x000000029b087825 */ /* 0x101fe200078e0202 */
[C---:B------:R-:W-:Y:S01]  /*1600*/  ISETP.GT.AND P4, PT, R40.reuse, 0x13, PT ;  /* 0x000000132800780c */ /* 0x040fe20003f84270 */
[----:B------:R0:W3:Y:S02]  /*1610*/  @P0 LDG.E.U16 R199, desc[UR18][R12.64] ;  /* 0x000000120cc70981 */ /* 0x0000e4000c1e1500 */
[----:B------:R-:W-:Y:S01]  /*1620*/  IMAD.WIDE R6, R153, 0x2, R2 ;  /* 0x0000000299067825 */ /* 0x000fe200078e0202 */
[C---:B------:R-:W-:Y:S01]  /*1630*/  ISETP.GT.AND P0, PT, R40.reuse, 0x14, PT ;  /* 0x000000142800780c */ /* 0x040fe20003f04270 */
[----:B------:R0:W3:Y:S01]  /*1640*/  @P2 LDG.E.U16 R203, desc[UR18][R8.64] ;  /* 0x0000001208cb2981 */ /* 0x0000e2000c1e1500 */
[----:B------:R-:W-:-:S03]  /*1650*/  ISETP.GT.AND P2, PT, R40, 0x16, PT ;  /* 0x000000162800780c */ /* 0x000fc60003f44270 */
[----:B------:R0:W3:Y:S01]  /*1660*/  @P3 LDG.E.U16 R64, desc[UR18][R6.64] ;  /* 0x0000001206403981 */ /* 0x0000e2000c1e1500 */
[C---:B------:R-:W-:Y:S01]  /*1670*/  ISETP.GT.AND P3, PT, R40.reuse, 0x17, PT ;  /* 0x000000172800780c */ /* 0x040fe20003f64270 */
[----:B-1----:R-:W-:Y:S01]  /*1680*/  IMAD.WIDE R10, R157, 0x2, R2 ;  /* 0x000000029d0a7825 */ /* 0x002fe200078e0202 */
[----:B------:R-:W-:Y:S02]  /*1690*/  PRMT R197, RZ, 0x7610, R197 ;  /* 0x00007610ffc57816 */ /* 0x000fe400000000c5 */
[----:B------:R-:W-:Y:S01]  /*16a0*/  PRMT R201, RZ, 0x7610, R201 ;  /* 0x00007610ffc97816 */ /* 0x000fe200000000c9 */
[----:B----4-:R-:W-:Y:S01]  /*16b0*/  IMAD.WIDE R4, R151, 0x2, R2 ;  /* 0x0000000297047825 */ /* 0x010fe200078e0202 */
[----:B------:R-:W-:Y:S02]  /*16c0*/  PRMT R66, RZ, 0x7610, R66 ;  /* 0x00007610ff427816 */ /* 0x000fe40000000042 */
[----:B------:R1:W4:Y:S01]  /*16d0*/  @P1 LDG.E.U16 R197, desc[UR18][R10.64] ;  /* 0x000000120ac51981 */ /* 0x000322000c1e1500 */
[----:B------:R-:W-:Y:S01]  /*16e0*/  PRMT R209, RZ, 0x7610, R209 ;  /* 0x00007610ffd17816 */ /* 0x000fe200000000d1 */
[----:B0-----:R-:W-:Y:S01]  /*16f0*/  IMAD.WIDE R12, R149, 0x2, R2 ;  /* 0x00000002950c7825 */ /* 0x001fe200078e0202 */
[----:B------:R-:W-:Y:S01]  /*1700*/  PRMT R207, RZ, 0x7610, R207 ;  /* 0x00007610ffcf7816 */ /* 0x000fe200000000cf */
[----:B------:R0:W3:Y:S01]  /*1710*/  @P4 LDG.E.U16 R201, desc[UR18][R4.64] ;  /* 0x0000001204c94981 */ /* 0x0000e2000c1e1500 */
[C---:B------:R-:W-:Y:S01]  /*1720*/  ISETP.GT.AND P1, PT, R40.reuse, 0x15, PT ;  /* 0x000000152800780c */ /* 0x040fe20003f24270 */
[--C-:B------:R-:W-:Y:S01]  /*1730*/  IMAD.WIDE R8, R145, 0x2, R2.reuse ;  /* 0x0000000291087825 */ /* 0x100fe200078e0202 */
[C---:B------:R-:W-:Y:S01]  /*1740*/  ISETP.GT.AND P4, PT, R40.reuse, 0x18, PT ;  /* 0x000000182800780c */ /* 0x040fe20003f84270 */
[----:B------:R-:W3:Y:S02]  /*1750*/  @P0 LDG.E.U16 R66, desc[UR18][R12.64] ;  /* 0x000000120c420981 */ /* 0x000ee4000c1e1500 */
[----:B------:R-:W-:Y:S01]  /*1760*/  IMAD.WIDE R6, R143, 0x2, R2 ;  /* 0x000000028f067825 */ /* 0x000fe200078e0202 */
[C---:B------:R-:W-:Y:S01]  /*1770*/  ISETP.GT.AND P0, PT, R40.reuse, 0x19, PT ;  /* 0x000000192800780c */ /* 0x040fe20003f04270 */
[----:B------:R0:W3:Y:S01]  /*1780*/  @P2 LDG.E.U16 R209, desc[UR18][R8.64] ;  /* 0x0000001208d12981 */ /* 0x0000e2000c1e1500 */
[----:B------:R-:W-:-:S03]  /*1790*/  ISETP.GT.AND P2, PT, R40, 0x1b, PT ;  /* 0x0000001b2800780c */ /* 0x000fc60003f44270 */
[----:B------:R-:W3:Y:S01]  /*17a0*/  @P3 LDG.E.U16 R207, desc[UR18][R6.64] ;  /* 0x0000001206cf3981 */ /* 0x000ee2000c1e1500 */
[C---:B------:R-:W-:Y:S01]  /*17b0*/  ISETP.GT.AND P3, PT, R40.reuse, 0x1c, PT ;  /* 0x0000001c2800780c */ /* 0x040fe20003f64270 */
[----:B-1----:R-:W-:Y:S01]  /*17c0*/  IMAD.WIDE R10, R147, 0x2, R2 ;  /* 0x00000002930a7825 */ /* 0x002fe200078e0202 */
[----:B------:R-:W-:Y:S02]  /*17d0*/  PRMT R211, RZ, 0x7610, R211 ;  /* 0x00007610ffd37816 */ /* 0x000fe400000000d3 */
[----:B------:R-:W-:Y:S01]  /*17e0*/  PRMT R205, RZ, 0x7610, R205 ;  /* 0x00007610ffcd7816 */ /* 0x000fe200000000cd */
[----:B0-----:R-:W-:Y:S01]  /*17f0*/  IMAD.WIDE R4, R141, 0x2, R2 ;  /* 0x000000028d047825 */ /* 0x001fe200078e0202 */
[----:B------:R-:W-:Y:S02]  /*1800*/  PRMT R217, RZ, 0x7610, R217 ;  /* 0x00007610ffd97816 */ /* 0x000fe400000000d9 */
[----:B------:R0:W3:Y:S01]  /*1810*/  @P1 LDG.E.U16 R211, desc[UR18][R10.64] ;  /* 0x000000120ad31981 */ /* 0x0000e2000c1e1500 */
[----:B------:R-:W-:Y:S01]  /*1820*/  PRMT R215, RZ, 0x7610, R215 ;  /* 0x00007610ffd77816 */ /* 0x000fe200000000d7 */
[----:B------:R-:W-:Y:S01]  /*1830*/  IMAD.WIDE R8, R135, 0x2, R2 ;  /* 0x0000000287087825 */ /* 0x000fe200078e0202 */
[----:B------:R-:W-:Y:S01]  /*1840*/  PRMT R68, RZ, 0x7610, R68 ;  /* 0x00007610ff447816 */ /* 0x000fe20000000044 */
[----:B------:R1:W5:Y:S01]  /*1850*/  @P4 LDG.E.U16 R205, desc[UR18][R4.64] ;  /* 0x0000001204cd4981 */ /* 0x000362000c1e1500 */
[----:B------:R-:W-:-:S03]  /*1860*/  ISETP.GT.AND P1, PT, R40, 0x1a, PT ;  /* 0x0000001a2800780c */ /* 0x000fc60003f24270 */
[----:B------:R1:W3:Y:S01]  /*1870*/  @P2 LDG.E.U16 R215, desc[UR18][R8.64] ;  /* 0x0000001208d72981 */ /* 0x0002e2000c1e1500 */
[----:B0-----:R-:W-:-:S04]  /*1880*/  IMAD.WIDE R10, R133, 0x2, R2 ;  /* 0x00000002850a7825 */ /* 0x001fc800078e0202 */
[--C-:B-1----:R-:W-:Y:S01]  /*1890*/  IMAD.WIDE R4, R139, 0x2, R2.reuse ;  /* 0x000000028b047825 */ /* 0x102fe200078e0202 */
[----:B------:R-:W3:Y:S01]  /*18a0*/  @P3 LDG.E.U16 R68, desc[UR18][R10.64] ;  /* 0x000000120a443981 */ /* 0x000ee2000c1e1500 */
[C---:B------:R-:W-:Y:S02]  /*18b0*/  ISETP.GT.AND P2, PT, R40.reuse, 0x20, PT ;  /* 0x000000202800780c */ /* 0x040fe40003f44270 */
[C---:B------:R-:W-:Y:S01]  /*18c0*/  ISETP.GT.AND P3, PT, R40.reuse, 0x21, PT ;  /* 0x000000212800780c */ /* 0x040fe20003f64270 */
[----:B------:R0:W3:Y:S01]  /*18d0*/  @P0 LDG.E.U16 R217, desc[UR18][R4.64] ;  /* 0x0000001204d90981 */ /* 0x0000e2000c1e1500 */
[C---:B------:R-:W-:Y:S01]  /*18e0*/  ISETP.GT.AND P0, PT, R40.reuse, 0x1e, PT ;  /* 0x0000001e2800780c */ /* 0x040fe20003f04270 */
[----:B------:R-:W-:Y:S01]  /*18f0*/  IMAD.WIDE R6, R137, 0x2, R2 ;  /* 0x0000000289067825 */ /* 0x000fe200078e0202 */
[----:B------:R-:W-:Y:S02]  /*1900*/  PRMT R70, RZ, 0x7610, R70 ;  /* 0x00007610ff467816 */ /* 0x000fe40000000046 */
[----:B------:R-:W-:Y:S01]  /*1910*/  ISETP.GT.AND P4, PT, R40, 0x1d, PT ;  /* 0x0000001d2800780c */ /* 0x000fe20003f84270 */
[----:B------:R-:W-:Y:S01]  /*1920*/  IMAD.WIDE R8, R125, 0x2, R2 ;  /* 0x000000027d087825 */ /* 0x000fe200078e0202 */
[----:B------:R-:W-:-:S02]  /*1930*/  PRMT R223, RZ, 0x7610, R223 ;  /* 0x00007610ffdf7816 */ /* 0x000fc400000000df */
[----:B------:R1:W3:Y:S01]  /*1940*/  @P1 LDG.E.U16 R70, desc[UR18][R6.64] ;  /* 0x0000001206461981 */ /* 0x0002e2000c1e1500 */
[----:B------:R-:W-:Y:S01]  /*1950*/  PRMT R219, RZ, 0x7610, R219 ;  /* 0x00007610ffdb7816 */ /* 0x000fe200000000db */
[----:B0-----:R-:W-:Y:S01]  /*1960*/  IMAD.WIDE R4, R129, 0x2, R2 ;  /* 0x0000000281047825 */ /* 0x001fe200078e0202 */
[----:B------:R-:W-:Y:S02]  /*1970*/  PRMT R225, RZ, 0x7610, R225 ;  /* 0x00007610ffe17816 */ /* 0x000fe400000000e1 */
[C---:B------:R-:W-:Y:S01]  /*1980*/  ISETP.GT.AND P1, PT, R40.reuse, 0x1f, PT ;  /* 0x0000001f2800780c */ /* 0x040fe20003f24270 */
[----:B------:R-:W-:Y:S01]  /*1990*/  IMAD.WIDE R10, R123, 0x2, R2 ;  /* 0x000000027b0a7825 */ /* 0x000fe200078e0202 */
[----:B------:R-:W-:Y:S01]  /*19a0*/  PRMT R213, RZ, 0x7610, R213 ;  /* 0x00007610ffd57816 */ /* 0x000fe200000000d5 */
[----:B------:R0:W3:Y:S01]  /*19b0*/  @P0 LDG.E.U16 R223, desc[UR18][R4.64] ;  /* 0x0000001204df0981 */ /* 0x0000e2000c1e1500 */
[----:B------:R-:W-:Y:S01]  /*19c0*/  ISETP.GT.AND P0, PT, R40, 0x23, PT ;  /* 0x000000232800780c */ /* 0x000fe20003f04270 */
[----:B------:R-:W-:-:S02]  /*19d0*/  IMAD.WIDE R12, R131, 0x2, R2 ;  /* 0x00000002830c7825 */ /* 0x000fc400078e0202 */
[----:B------:R0:W3:Y:S01]  /*19e0*/  @P2 LDG.E.U16 R219, desc[UR18][R8.64] ;  /* 0x0000001208db2981 */ /* 0x0000e2000c1e1500 */
[----:B------:R-:W-:-:S03]  /*19f0*/  ISETP.GT.AND P2, PT, R40, 0x25, PT ;  /* 0x000000252800780c */ /* 0x000fc60003f44270 */
[----:B------:R0:W3:Y:S01]  /*1a00*/  @P3 LDG.E.U16 R225, desc[UR18][R10.64] ;  /* 0x000000120ae13981 */ /* 0x0000e2000c1e1500 */
[C---:B------:R-:W-:Y:S01]  /*1a10*/  ISETP.GT.AND P3, PT, R40.reuse, 0x26, PT ;  /* 0x000000262800780c */ /* 0x040fe20003f64270 */
[----:B-1----:R-:W-:Y:S01]  /*1a20*/  IMAD.WIDE R6, R127, 0x2, R2 ;  /* 0x000000027f067825 */ /* 0x002fe200078e0202 */
[----:B------:R-:W-:Y:S01]  /*1a30*/  PRMT R221, RZ, 0x7610, R221 ;  /* 0x00007610ffdd7816 */ /* 0x000fe200000000dd */
[----:B------:R1:W3:Y:S01]  /*1a40*/  @P4 LDG.E.U16 R213, desc[UR18][R12.64] ;  /* 0x000000120cd54981 */ /* 0x0002e2000c1e1500 */
[C---:B------:R-:W-:Y:S01]  /*1a50*/  ISETP.GT.AND P4, PT, R40.reuse, 0x22, PT ;  /* 0x000000222800780c */ /* 0x040fe20003f84270 */
[----:B0-----:R-:W-:Y:S01]  /*1a60*/  IMAD.WIDE R4, R119, 0x2, R2 ;  /* 0x0000000277047825 */ /* 0x001fe200078e0202 */
[----:B------:R-:W-:Y:S02]  /*1a70*/  PRMT R231, RZ, 0x7610, R231 ;  /* 0x00007610ffe77816 */ /* 0x000fe400000000e7 */
[----:B------:R0:W3:Y:S01]  /*1a80*/  @P1 LDG.E.U16 R221, desc[UR18][R6.64] ;  /* 0x0000001206dd1981 */ /* 0x0000e2000c1e1500 */
[----:B------:R-:W-:Y:S01]  /*1a90*/  PRMT R233, RZ, 0x7610, R233 ;  /* 0x00007610ffe97816 */ /* 0x000fe200000000e9 */
[----:B------:R-:W-:Y:S01]  /*1aa0*/  IMAD.WIDE R8, R115, 0x2, R2 ;  /* 0x0000000273087825 */ /* 0x000fe200078e0202 */
[----:B------:R-:W-:Y:S01]  /*1ab0*/  PRMT R235, RZ, 0x7610, R235 ;  /* 0x00007610ffeb7816 */ /* 0x000fe200000000eb */
[----:B------:R0:W3:Y:S01]  /*1ac0*/  @P0 LDG.E.U16 R231, desc[UR18][R4.64] ;  /* 0x0000001204e70981 */ /* 0x0000e2000c1e1500 */
[C---:B------:R-:W-:Y:S01]  /*1ad0*/  ISETP.GT.AND P1, PT, R40.reuse, 0x24, PT ;  /* 0x000000242800780c */ /* 0x040fe20003f24270 */
[----:B------:R-:W-:Y:S01]  /*1ae0*/  IMAD.WIDE R10, R113, 0x2, R2 ;  /* 0x00000002710a7825 */ /* 0x000fe200078e0202 */
[----:B------:R-:W-:Y:S01]  /*1af0*/  PRMT R72, RZ, 0x7610, R72 ;  /* 0x00007610ff487816 */ /* 0x000fe20000000048 */
[----:B------:R0:W3:Y:S01]  /*1b00*/  @P2 LDG.E.U16 R233, desc[UR18][R8.64] ;  /* 0x0000001208e92981 */ /* 0x0000e2000c1e1500 */
[C---:B------:R-:W-:Y:S01]  /*1b10*/  ISETP.GT.AND P0, PT, R40.reuse, 0x28, PT ;  /* 0x000000282800780c */ /* 0x040fe20003f04270 */
[--C-:B-1----:R-:W-:Y:S01]  /*1b20*/  IMAD.WIDE R12, R121, 0x2, R2.reuse ;  /* 0x00000002790c7825 */ /* 0x102fe200078e0202 */
[C---:B------:R-:W-:Y:S01]  /*1b30*/  ISETP.GT.AND P2, PT, R40.reuse, 0x2a, PT ;  /* 0x0000002a2800780c */ /* 0x040fe20003f44270 */
[----:B------:R1:W3:Y:S01]  /*1b40*/  @P3 LDG.E.U16 R235, desc[UR18][R10.64] ;  /* 0x000000120aeb3981 */ /* 0x0002e2000c1e1500 */
[C---:B------:R-:W-:Y:S01]  /*1b50*/  ISETP.GT.AND P3, PT, R40.reuse, 0x2b, PT ;  /* 0x0000002b2800780c */ /* 0x040fe20003f64270 */
[----:B0-----:R-:W-:Y:S01]  /*1b60*/  IMAD.WIDE R6, R117, 0x2, R2 ;  /* 0x0000000275067825 */ /* 0x001fe200078e0202 */
[----:B------:R-:W-:Y:S01]  /*1b70*/  PRMT R74, RZ, 0x7610, R74 ;  /* 0x00007610ff4a7816 */ /* 0x000fe2000000004a */
[----:B------:R0:W3:Y:S01]  /*1b80*/  @P4 LDG.E.U16 R72, desc[UR18][R12.64] ;  /* 0x000000120c484981 */ /* 0x0000e2000c1e1500 */
[----:B------:R-:W-:Y:S01]  /*1b90*/  ISETP.GT.AND P4, PT, R40, 0x27, PT ;  /* 0x000000272800780c */ /* 0x000fe20003f84270 */
[----:B------:R-:W-:Y:S01]  /*1ba0*/  IMAD.WIDE R4, R109, 0x2, R2 ;  /* 0x000000026d047825 */ /* 0x000fe200078e0202 */
[----:B------:R-:W-:-:S02]  /*1bb0*/  PRMT R239, RZ, 0x7610, R239 ;  /* 0x00007610ffef7816 */ /* 0x000fc400000000ef */
[----:B------:R0:W3:Y:S01]  /*1bc0*/  @P1 LDG.E.U16 R74, desc[UR18][R6.64] ;  /* 0x00000012064a1981 */ /* 0x0000e2000c1e1500 */
[----:B------:R-:W-:Y:S01]  /*1bd0*/  PRMT R76, RZ, 0x7610, R76 ;  /* 0x00007610ff4c7816 */ /* 0x000fe2000000004c */
[----:B------:R-:W-:Y:S01]  /*1be0*/  IMAD.WIDE R8, R105, 0x2, R2 ;  /* 0x0000000269087825 */ /* 0x000fe200078e0202 */
[----:B------:R-:W-:Y:S01]  /*1bf0*/  PRMT R243, RZ, 0x7610, R243 ;  /* 0x00007610fff37816 */ /* 0x000fe200000000f3 */
[----:B------:R0:W3:Y:S01]  /*1c00*/  @P0 LDG.E.U16 R239, desc[UR18][R4.64] ;  /* 0x0000001204ef0981 */ /* 0x0000e2000c1e1500 */
[C---:B------:R-:W-:Y:S01]  /*1c10*/  ISETP.GT.AND P1, PT, R40.reuse, 0x29, PT ;  /* 0x000000292800780c */ /* 0x040fe20003f24270 */
[----:B-1----:R-:W-:Y:S01]  /*1c20*/  IMAD.WIDE R10, R103, 0x2, R2 ;  /* 0x00000002670a7825 */ /* 0x002fe200078e0202 */
[----:B------:R-:W-:Y:S01]  /*1c30*/  PRMT R237, RZ, 0x7610, R237 ;  /* 0x00007610ffed7816 */ /* 0x000fe200000000ed */
[----:B------:R-:W3:Y:S01]  /*1c40*/  @P2 LDG.E.U16 R76, desc[UR18][R8.64] ;  /* 0x00000012084c2981 */ /* 0x000ee2000c1e1500 */
[C---:B------:R-:W-:Y:S01]  /*1c50*/  ISETP.GT.AND P0, PT, R40.reuse, 0x2d, PT ;  /* 0x0000002d2800780c */ /* 0x040fe20003f04270 */
[--C-:B0-----:R-:W-:Y:S01]  /*1c60*/  IMAD.WIDE R12, R111, 0x2, R2.reuse ;  /* 0x000000026f0c7825 */ /* 0x101fe200078e0202 */
[C---:B------:R-:W-:Y:S01]  /*1c70*/  ISETP.GT.AND P2, PT, R40.reuse, 0x2e, PT ;  /* 0x0000002e2800780c */ /* 0x040fe20003f44270 */
[----:B------:R-:W3:Y:S01]  /*1c80*/  @P3 LDG.E.U16 R243, desc[UR18][R10.64] ;  /* 0x000000120af33981 */ /* 0x000ee2000c1e1500 */
[C---:B------:R-:W-:Y:S01]  /*1c90*/  ISETP.GT.AND P3, PT, R40.reuse, 0x2f, PT ;  /* 0x0000002f2800780c */ /* 0x040fe20003f64270 */
[----:B------:R-:W-:Y:S01]  /*1ca0*/  IMAD.WIDE R6, R107, 0x2, R2 ;  /* 0x000000026b067825 */ /* 0x000fe200078e0202 */
[----:B------:R-:W-:Y:S01]  /*1cb0*/  PRMT R241, RZ, 0x7610, R241 ;  /* 0x00007610fff17816 */ /* 0x000fe200000000f1 */
[----:B------:R-:W3:Y:S01]  /*1cc0*/  @P4 LDG.E.U16 R237, desc[UR18][R12.64] ;  /* 0x000000120ced4981 */ /* 0x000ee2000c1e1500 */
[----:B------:R-:W-:Y:S01]  /*1cd0*/  ISETP.GT.AND P4, PT, R40, 0x2c, PT ;  /* 0x0000002c2800780c */ /* 0x000fe20003f84270 */
[----:B------:R-:W-:Y:S01]  /*1ce0*/  IMAD.WIDE R14, R99, 0x2, R2 ;  /* 0x00000002630e7825 */ /* 0x000fe200078e0202 */
[----:B------:R-:W-:-:S02]  /*1cf0*/  PRMT R245, RZ, 0x7610, R245 ;  /* 0x00007610fff57816 */ /* 0x000fc400000000f5 */
[----:B------:R0:W3:Y:S01]  /*1d00*/  @P1 LDG.E.U16 R241, desc[UR18][R6.64] ;  /* 0x0000001206f11981 */ /* 0x0000e2000c1e1500 */
[----:B------:R-:W-:Y:S01]  /*1d10*/  PRMT R247, RZ, 0x7610, R247 ;  /* 0x00007610fff77816 */ /* 0x000fe200000000f7 */
[----:B------:R-:W-:Y:S01]  /*1d20*/  IMAD.WIDE R4, R97, 0x2, R2 ;  /* 0x0000000261047825 */ /* 0x000fe200078e0202 */
[----:B------:R-:W-:Y:S01]  /*1d30*/  PRMT R249, RZ, 0x7610, R249 ;  /* 0x00007610fff97816 */ /* 0x000fe200000000f9 */
[----:B------:R-:W3:Y:S01]  /*1d40*/  @P0 LDG.E.U16 R245, desc[UR18][R14.64] ;  /* 0x000000120ef50981 */ /* 0x000ee2000c1e1500 */
[----:B------:R-:W-:Y:S01]  /*1d50*/  PRMT R78, RZ, 0x7610, R78 ;  /* 0x00007610ff4e7816 */ /* 0x000fe2000000004e */
[--C-:B0-----:R-:W-:Y:S02]  /*1d60*/  IMAD.WIDE R6, R95, 0x2, R2.reuse ;  /* 0x000000025f067825 */ /* 0x101fe400078e0202 */
[----:B------:R0:W3:Y:S01]  /*1d70*/  @P2 LDG.E.U16 R247, desc[UR18][R4.64] ;  /* 0x0000001204f72981 */ /* 0x0000e2000c1e1500 */
[----:B------:R-:W-:Y:S01]  /*1d80*/  ISETP.GT.AND P0, PT, R40, RZ, PT ;  /* 0x000000ff2800720c */ /* 0x000fe20003f04270 */
[----:B------:R-:W-:-:S02]  /*1d90*/  IMAD.WIDE R12, R101, 0x2, R2 ;  /* 0x00000002650c7825 */ /* 0x000fc400078e0202 */
[----:B------:R-:W3:Y:S01]  /*1da0*/  @P3 LDG.E.U16 R249, desc[UR18][R6.64] ;  /* 0x0000001206f93981 */ /* 0x000ee2000c1e1500 */
[C---:B------:R-:W-:Y:S02]  /*1db0*/  ISETP.GT.AND P1, PT, R40.reuse, 0x38, PT ;  /* 0x000000382800780c */ /* 0x040fe40003f24270 */
[C---:B------:R-:W-:Y:S01]  /*1dc0*/  ISETP.GT.AND P2, PT, R40.reuse, 0x1, PT ;  /* 0x000000012800780c */ /* 0x040fe20003f44270 */
[----:B------:R1:W3:Y:S01]  /*1dd0*/  @P4 LDG.E.U16 R78, desc[UR18][R12.64] ;  /* 0x000000120c4e4981 */ /* 0x0002e2000c1e1500 */
[----:B------:R-:W-:Y:S01]  /*1de0*/  ISETP.GT.AND P3, PT, R40, 0x31, PT ;  /* 0x000000312800780c */ /* 0x000fe20003f64270 */
[----:B------:R-:W-:Y:S01]  /*1df0*/  IMAD.WIDE R10, R77, 0x2, R2 ;  /* 0x000000024d0a7825 */ /* 0x000fe200078e0202 */
[----:B------:R-:W-:Y:S02]  /*1e00*/  PRMT R94, RZ, 0x7610, R94 ;  /* 0x00007610ff5e7816 */ /* 0x000fe4000000005e */
[----:B------:R-:W-:Y:S01]  /*1e10*/  PRMT R227, RZ, 0x7610, R227 ;  /* 0x00007610ffe37816 */ /* 0x000fe200000000e3 */
[----:B0-----:R-:W-:Y:S01]  /*1e20*/  IMAD.WIDE R4, R91, 0x2, R2 ;  /* 0x000000025b047825 */ /* 0x001fe200078e0202 */
[----:B------:R-:W-:-:S03]  /*1e30*/  PRMT R229, RZ, 0x7610, R229 ;  /* 0x00007610ffe57816 */ /* 0x000fc600000000e5 */
[----:B-1----:R-:W-:Y:S01]  /*1e40*/  IMAD.WIDE R12, R80, 0x2, R2 ;  /* 0x00000002500c7825 */ /* 0x002fe200078e0202 */
[----:B------:R-:W-:Y:S01]  /*1e50*/  PRMT R80, RZ, 0x7610, R80 ;  /* 0x00007610ff507816 */ /* 0x000fe20000000050 */
[----:B------:R-:W3:Y:S01]  /*1e60*/  @P0 LDG.E.U16 R227, desc[UR18][R2.64] ;  /* 0x0000001202e30981 */ /* 0x000ee2000c1e1500 */
[C---:B------:R-:W-:Y:S02]  /*1e70*/  ISETP.GT.AND P4, PT, R40.reuse, 0x30, PT ;  /* 0x000000302800780c */ /* 0x040fe40003f84270 */
[C---:B------:R-:W-:Y:S01]  /*1e80*/  ISETP.GT.AND P0, PT, R40.reuse, 0x33, PT ;  /* 0x000000332800780c */ /* 0x040fe20003f04270 */
[----:B------:R0:W3:Y:S01]  /*1e90*/  @P1 LDG.E.U16 R94, desc[UR18][R10.64] ;  /* 0x000000120a5e1981 */ /* 0x0000e2000c1e1500 */
[----:B------:R-:W-:-:S03]  /*1ea0*/  ISETP.GT.AND P1, PT, R40, 0x39, PT ;  /* 0x000000392800780c */ /* 0x000fc60003f24270 */
[----:B------:R1:W3:Y:S01]  /*1eb0*/  @P2 LDG.E.U16 R229, desc[UR18][R12.64] ;  /* 0x000000120ce52981 */ /* 0x0002e2000c1e1500 */
[----:B------:R-:W-:-:S03]  /*1ec0*/  ISETP.GT.AND P2, PT, R40, 0x3a, PT ;  /* 0x0000003a2800780c */ /* 0x000fc60003f44270 */
[----:B------:R-:W3:Y:S01]  /*1ed0*/  @P3 LDG.E.U16 R80, desc[UR18][R4.64] ;  /* 0x0000001204503981 */ /* 0x000ee2000c1e1500 */
[----:B------:R-:W-:Y:S01]  /*1ee0*/  ISETP.GT.AND P3, PT, R40, 0x3b, PT ;  /* 0x0000003b2800780c */ /* 0x000fe20003f64270 */
[----:B------:R-:W-:Y:S01]  /*1ef0*/  IMAD.WIDE R8, R93, 0x2, R2 ;  /* 0x000000025d087825 */ /* 0x000fe200078e0202 */
[----:B------:R-:W-:Y:S02]  /*1f00*/  PRMT R251, RZ, 0x7610, R251 ;  /* 0x00007610fffb7816 */ /* 0x000fe400000000fb */
[----:B------:R-:W-:Y:S01]  /*1f10*/  PRMT R96, RZ, 0x7610, R96 ;  /* 0x00007610ff607816 */ /* 0x000fe20000000060 */
[----:B0-----:R-:W-:Y:S01]  /*1f20*/  IMAD.WIDE R10, R73, 0x2, R2 ;  /* 0x00000002490a7825 */ /* 0x001fe200078e0202 */
[----:B------:R-:W-:Y:S02]  /*1f30*/  PRMT R84, RZ, 0x7610, R84 ;  /* 0x00007610ff547816 */ /* 0x000fe40000000054 */
[----:B------:R0:W3:Y:S01]  /*1f40*/  @P4 LDG.E.U16 R251, desc[UR18][R8.64] ;  /* 0x0000001208fb4981 */ /* 0x0000e2000c1e1500 */
[----:B------:R-:W-:Y:S01]  /*1f50*/  PRMT R98, RZ, 0x7610, R98 ;  /* 0x00007610ff627816 */ /* 0x000fe20000000062 */
[----:B-1----:R-:W-:Y:S01]  /*1f60*/  IMAD.WIDE R12, R87, 0x2, R2 ;  /* 0x00000002570c7825 */ /* 0x002fe200078e0202 */
[----:B------:R-:W-:-:S02]  /*1f70*/  PRMT R100, RZ, 0x7610, R100 ;  /* 0x00007610ff647816 */ /* 0x000fc40000000064 */
[C---:B------:R-:W-:Y:S01]  /*1f80*/  ISETP.GT.AND P4, PT, R40.reuse, 0x32, PT ;  /* 0x000000322800780c */ /* 0x040fe20003f84270 */
[--C-:B------:R-:W-:Y:S01]  /*1f90*/  IMAD.WIDE R14, R71, 0x2, R2.reuse ;  /* 0x00000002470e7825 */ /* 0x100fe200078e0202 */
[----:B------:R-:W3:Y:S03]  /*1fa0*/  @P2 LDG.E.U16 R98, desc[UR18][R10.64] ;  /* 0x000000120a622981 */ /* 0x000ee6000c1e1500 */
[----:B0-----:R-:W-:Y:S01]  /*1fb0*/  IMAD.WIDE R8, R75, 0x2, R2 ;  /* 0x000000024b087825 */ /* 0x001fe200078e0202 */
[----:B------:R-:W3:Y:S01]  /*1fc0*/  @P0 LDG.E.U16 R84, desc[UR18][R12.64] ;  /* 0x000000120c540981 */ /* 0x000ee2000c1e1500 */
[C---:B------:R-:W-:Y:S02]  /*1fd0*/  ISETP.GT.AND P0, PT, R40.reuse, 0x35, PT ;  /* 0x000000352800780c */ /* 0x040fe40003f04270 */
[C---:B------:R-:W-:Y:S01]  /*1fe0*/  ISETP.GT.AND P2, PT, R40.reuse, 0x3c, PT ;  /* 0x0000003c2800780c */ /* 0x040fe20003f44270 */
        /* <DEDUP_REMOVED lines=13> */
[----:B------:R1:W3:Y:S02]  /*20c0*/  @P1 LDG.E.U16 R86, desc[UR18][R8.64] ;  /* 0x0000001208561981 */ /* 0x0002e4000c1e1500 */
[----:B------:R-:W-:-:S04]  /*20d0*/  IMAD.WIDE R12, R67, 0x2, R2 ;  /* 0x00000002430c7825 */ /* 0x000fc800078e0202 */
[----:B0-----:R-:W-:Y:S01]  /*20e0*/  IMAD.WIDE R6, R69, 0x2, R2 ;  /* 0x0000000245067825 */ /* 0x001fe200078e0202 */
[----:B------:R0:W3:Y:S01]  /*20f0*/  @P0 LDG.E.U16 R88, desc[UR18][R4.64] ;  /* 0x0000001204580981 */ /* 0x0000e2000c1e1500 */
[C---:B------:R-:W-:Y:S02]  /*2100*/  ISETP.GT.AND P0, PT, R40.reuse, 0x36, PT ;  /* 0x000000362800780c */ /* 0x040fe40003f04270 */
[C---:B------:R-:W-:Y:S01]  /*2110*/  ISETP.GT.AND P1, PT, R40.reuse, 0x37, PT ;  /* 0x000000372800780c */ /* 0x040fe20003f24270 */
[----:B------:R0:W3:Y:S01]  /*2120*/  @P2 LDG.E.U16 R102, desc[UR18][R6.64] ;  /* 0x0000001206662981 */ /* 0x0000e2000c1e1500 */
[----:B------:R-:W-:-:S03]  /*2130*/  ISETP.GT.AND P2, PT, R40, 0x3e, PT ;  /* 0x0000003e2800780c */ /* 0x000fc60003f44270 */
[----:B------:R-:W3:Y:S01]  /*2140*/  @P3 LDG.E.U16 R104, desc[UR18][R12.64] ;  /* 0x000000120c683981 */ /* 0x000ee2000c1e1500 */
[----:B------:R-:W-:Y:S01]  /*2150*/  ISETP.GT.AND P3, PT, R40, 0x3f, PT ;  /* 0x0000003f2800780c */ /* 0x000fe20003f64270 */
[----:B-1----:R-:W-:Y:S01]  /*2160*/  IMAD.WIDE R8, R81, 0x2, R2 ;  /* 0x0000000251087825 */ /* 0x002fe200078e0202 */
[----:B------:R-:W-:Y:S02]  /*2170*/  PRMT R90, RZ, 0x7610, R90 ;  /* 0x00007610ff5a7816 */ /* 0x000fe4000000005a */
[----:B------:R-:W-:Y:S01]  /*2180*/  PRMT R92, RZ, 0x7610, R92 ;  /* 0x00007610ff5c7816 */ /* 0x000fe2000000005c */
[----:B0-----:R-:W-:Y:S01]  /*2190*/  IMAD.WIDE R4, R79, 0x2, R2 ;  /* 0x000000024f047825 */ /* 0x001fe200078e0202 */
[----:B------:R-:W-:Y:S02]  /*21a0*/  PRMT R106, RZ, 0x7610, R106 ;  /* 0x00007610ff6a7816 */ /* 0x000fe4000000006a */
[----:B------:R-:W-:Y:S01]  /*21b0*/  PRMT R108, RZ, 0x7610, R108 ;  /* 0x00007610ff6c7816 */ /* 0x000fe2000000006c */
[--C-:B------:R-:W-:Y:S01]  /*21c0*/  IMAD.WIDE R6, R65, 0x2, R2.reuse ;  /* 0x0000000241067825 */ /* 0x100fe200078e0202 */
[----:B------:R-:W3:Y:S03]  /*21d0*/  @P0 LDG.E.U16 R90, desc[UR18][R8.64] ;  /* 0x00000012085a0981 */ /* 0x000ee6000c1e1500 */
[----:B------:R-:W-:Y:S01]  /*21e0*/  IMAD.WIDE R10, R63, 0x2, R2 ;  /* 0x000000023f0a7825 */ /* 0x000fe200078e0202 */
[----:B------:R0:W3:Y:S04]  /*21f0*/  @P1 LDG.E.U16 R92, desc[UR18][R4.64] ;  /* 0x00000012045c1981 */ /* 0x0000e8000c1e1500 */
[----:B------:R-:W3:Y:S04]  /*2200*/  @P2 LDG.E.U16 R106, desc[UR18][R6.64] ;  /* 0x00000012066a2981 */ /* 0x000ee8000c1e1500 */
[----:B------:R-:W3:Y:S01]  /*2210*/  @P3 LDG.E.U16 R108, desc[UR18][R10.64] ;  /* 0x000000120a6c3981 */ /* 0x000ee2000c1e1500 */
[----:B------:R-:W-:Y:S01]  /*2220*/  BAR.SYNC.DEFER_BLOCKING 0x0 ;  /* 0x0000000000007b1d */ /* 0x000fe20000010000 */
[----:B------:R-:W-:Y:S01]  /*2230*/  ISETP.GE.AND P0, PT, R21, R40, PT ;  /* 0x000000281500720c */ /* 0x000fe20003f06270 */
[----:B0-----:R-:W-:-:S02]  /*2240*/  IMAD.MOV.U32 R4, RZ, RZ, R16 ;  /* 0x000000ffff047224 */ /* 0x001fc400078e0010 */
[----:B------:R-:W-:Y:S01]  /*2250*/  IMAD.MOV.U32 R5, RZ, RZ, R17 ;  /* 0x000000ffff057224 */ /* 0x000fe200078e0011 */
[----:B------:R-:W-:Y:S02]  /*2260*/  PRMT R110, RZ, 0x7610, R110 ;  /* 0x00007610ff6e7816 */ /* 0x000fe4000000006e */
[----:B------:R-:W-:Y:S01]  /*2270*/  PRMT R114, RZ, 0x7610, R114 ;  /* 0x00007610ff727816 */ /* 0x000fe20000000072 */
[----:B------:R-:W-:Y:S01]  /*2280*/  IMAD.WIDE R12, R41, 0x2, R4 ;  /* 0x00000002290c7825 */ /* 0x000fe200078e0204 */
[----:B------:R-:W-:Y:S02]  /*2290*/  PRMT R112, RZ, 0x7610, R112 ;  /* 0x00007610ff707816 */ /* 0x000fe40000000070 */
[----:B------:R-:W-:Y:S01]  /*22a0*/  PRMT R116, RZ, 0x7610, R116 ;  /* 0x00007610ff747816 */ /* 0x000fe20000000074 */
[----:B------:R-:W-:-:S04]  /*22b0*/  IMAD.WIDE R8, R45, 0x2, R4 ;  /* 0x000000022d087825 */ /* 0x000fc800078e0204 */
[----:B------:R-:W-:-:S04]  /*22c0*/  IMAD.WIDE R14, R43, 0x2, R4 ;  /* 0x000000022b0e7825 */ /* 0x000fc800078e0204 */
[----:B------:R-:W-:Y:S01]  /*22d0*/  IMAD.WIDE R16, R47, 0x2, R4 ;  /* 0x000000022f107825 */ /* 0x000fe200078e0204 */
[----:B------:R-:W3:Y:S04]  /*22e0*/  @!P0 LDG.E.U16 R110, desc[UR18][R12.64] ;  /* 0x000000120c6e8981 */ /* 0x000ee8000c1e1500 */
[----:B------:R-:W3:Y:S04]  /*22f0*/  @!P0 LDG.E.U16 R114, desc[UR18][R8.64] ;  /* 0x0000001208728981 */ /* 0x000ee8000c1e1500 */
[----:B------:R-:W3:Y:S04]  /*2300*/  @!P0 LDG.E.U16 R112, desc[UR18][R14.64] ;  /* 0x000000120e708981 */ /* 0x000ee8000c1e1500 */
[----:B------:R-:W3:Y:S04]  /*2310*/  @!P0 LDG.E.U16 R116, desc[UR18][R16.64] ;  /* 0x0000001210748981 */ /* 0x000ee8000c1e1500 */
[----:B--2---:R0:W-:Y:S04]  /*2320*/  STS.U16 [R54+UR16+0x400], R183 ;  /* 0x000400b736007988 */ /* 0x0041e80008000410 */
[----:B----4-:R0:W-:Y:S04]  /*2330*/  STS.U16 [R54+UR16+0x800], R197 ;  /* 0x000800c536007988 */ /* 0x0101e80008000410 */
[----:B-----5:R0:W-:Y:S04]  /*2340*/  STS.U16 [R54+UR16+0xc00], R205 ;  /* 0x000c00cd36007988 */ /* 0x0201e80008000410 */
[----:B---3--:R0:W-:Y:S04]  /*2350*/  STS.U16 [R54+UR16+0x1000], R219 ;  /* 0x001000db36007988 */ /* 0x0081e80008000410 */
[----:B------:R0:W-:Y:S01]  /*2360*/  STS.U16 [R54+UR16+0x1400], R239 ;  /* 0x001400ef36007988 */ /* 0x0001e20008000410 */
[----:B------:R-:W-:-:S03]  /*2370*/  USHF.L.U32 UR4, UR17, 0x7, URZ ;  /* 0x0000000711047899 */ /* 0x000fc6000800063f */
[----:B------:R0:W-:Y:S04]  /*2380*/  STS.U16 [R54+UR16], R227 ;  /* 0x000000e336007988 */ /* 0x0001e80008000410 */
[----:B------:R0:W-:Y:S04]  /*2390*/  STS.U16 [R54+UR16+0x1c00], R94 ;  /* 0x001c005e36007988 */ /* 0x0001e80008000410 */
        /* <DEDUP_REMOVED lines=60> */
[----:B------:R0:W-:Y:S01]  /*2760*/  STS.U16 [R42+UR16+0x8600], R116 ;  /* 0x008600742a007988 */ /* 0x0001e20008000410 */
[----:B------:R1:W-:Y:S06]  /*2770*/  MEMBAR.ALL.CTA ;  /* 0x0000000000007992 */ /* 0x0003ec0000008000 */
[----:B-1----:R-:W1:Y:S01]  /*2780*/  FENCE.VIEW.ASYNC.S ;  /* 0x00000000000073c6 */ /* 0x002e620000000000 */
[----:B------:R-:W-:-:S04]  /*2790*/  ULOP3.LUT UR4, UR4, 0x200, URZ, 0xc0, !UPT ;  /* 0x0000020004047892 */ /* 0x000fc8000f8ec03f */
[----:B------:R-:W-:Y:S01]  /*27a0*/  ULEA.HI UR4, UR16, UR4, URZ, 0x1c ;  /* 0x0000000410047291 */ /* 0x000fe2000f8fe03f */
[----:B-1----:R-:W-:Y:S03]  /*27b0*/  BAR.SYNC.DEFER_BLOCKING 0x0 ;  /* 0x0000000000007b1d */ /* 0x002fe60000010000 */
[----:B------:R-:W-:-:S03]  /*27c0*/  ULOP3.LUT UR8, UR4, 0x3fff, URZ, 0xc0, !UPT ;  /* 0x00003fff04087892 */ /* 0x000fc6000f8ec03f */
[----:B------:R-:W-:Y:S01]  /*27d0*/  UMOV UR9, 0x40000040 ;  /* 0x4000004000097882 */ /* 0x000fe20000000000 */
[----:B------:R-:W-:-:S06]  /*27e0*/  WARPGROUP.ARRIVE ;  /* 0x00000000000079c5 */ /* 0x000fcc0000000000 */
[----:B------:R-:W-:Y:S01]  /*27f0*/  HGMMA.64x16x16.F32 R32, gdesc[UR8].tnspA, R32 ;  /* 0x20200000082079f0 */ /* 0x000fe20008700820 */
[----:B------:R-:W-:Y:S01]  /*2800*/  UIADD3 UR8, UP0, UR8, 0x80, URZ ;  /* 0x0000008008087890 */ /* 0x000fe2000ff1e03f */
[----:B------:R-:W-:-:S03]  /*2810*/  UMOV UR4, URZ ;  /* 0x0000003f00047c82 */ /* 0x000fc60008000000 */
[----:B------:R-:W-:-:S03]  /*2820*/  UIADD3.X UR5, UR4, 0x40000040, URZ, UP0, !UPT ;  /* 0x4000004004057890 */ /* 0x000fc600087fe43f */
[----:B------:R-:W-:-:S06]  /*2830*/  UMOV UR4, UR8 ;  /* 0x0000000800047c82 */ /* 0x000fcc0008000000 */
[----:B------:R-:W-:Y:S01]  /*2840*/  HGMMA.64x16x16.F32 R32, gdesc[UR4].tnspA, R32 ;  /* 0x20200000042079f0 */ /* 0x000fe20008700820 */
[----:B------:R-:W-:Y:S02]  /*2850*/  UIADD3.64 UR20, UR4, 0x80, URZ ;  /* 0x0000008004147897 */ /* 0x000fe4000fffe03f */
[----:B------:R-:W-:Y:S02]  /*2860*/  UIADD3.64 UR12, UR4, 0x100, URZ ;  /* 0x00000100040c7897 */ /* 0x000fe4000fffe03f */
[----:B------:R-:W-:-:S05]  /*2870*/  UIADD3.64 UR8, UR4, 0x380, URZ ;  /* 0x0000038004087897 */ /* 0x000fca000fffe03f */
[----:B------:R-:W-:Y:S01]  /*2880*/  HGMMA.64x16x16.F32 R32, gdesc[UR20].tnspA, R32 ;  /* 0x20200000142079f0 */ /* 0x000fe20008700820 */
[----:B------:R-:W-:-:S03]  /*2890*/  UIADD3.64 UR24, UR4, 0x400, URZ ;  /* 0x0000040004187897 */ /* 0x000fc6000fffe03f */
[----:B------:R-:W-:Y:S04]  /*28a0*/  HGMMA.64x16x16.F32 R32, gdesc[UR12].tnspA, R32 ;  /* 0x202000000c2079f0 */ /* 0x000fe80008700820 */
[----:B------:R-:W-:Y:S01]  /*28b0*/  HGMMA.64x16x16.F32 R24, gdesc[UR8].tnspA, R24 ;  /* 0x20200000081879f0 */ /* 0x000fe20008700818 */
[----:B------:R-:W-:Y:S01]  /*28c0*/  UMOV UR26, UR6 ;  /* 0x00000006001a7c82 */ /* 0x000fe20008000000 */
[----:B------:R-:W-:Y:S01]  /*28d0*/  UMOV UR27, UR7 ;  /* 0x00000007001b7c82 */ /* 0x000fe20008000000 */
[----:B------:R-:W-:Y:S01]  /*28e0*/  UIADD3.64 UR20, UR4, 0x480, URZ ;  /* 0x0000048004147897 */ /* 0x000fe2000fffe03f */
[----:B------:R-:W-:Y:S01]  /*28f0*/  HGMMA.64x16x16.F32 R24, gdesc[UR24].tnspA, R24 ;  /* 0x20200000181879f0 */ /* 0x000fe20008700818 */
[----:B------:R-:W-:-:S07]  /*2900*/  UIADD3.64 UR12, UR4, 0x500, URZ ;  /* 0x00000500040c7897 */ /* 0x000fce000fffe03f */
[----:B------:R-:W-:Y:S01]  /*2910*/  HGMMA.64x16x16.F32 R24, gdesc[UR20].tnspA, R24 ;  /* 0x20200000141879f0 */ /* 0x000fe20008700818 */
[----:B------:R-:W-:-:S05]  /*2920*/  VIADD R22, R22, 0xffffffff ;  /* 0xffffffff16167836 */ /* 0x000fca0000000000 */
[----:B------:R-:W-:Y:S01]  /*2930*/  ISETP.NE.U32.AND P0, PT, R22, RZ, PT ;  /* 0x000000ff1600720c */ /* 0x000fe20003f05070 */
[----:B------:R-:W-:Y:S01]  /*2940*/  HGMMA.64x16x16.F32 R24, gdesc[UR12].tnspA, R24, gsb0 ;  /* 0x202000000c1879f0 */ /* 0x000fe20008000818 */
[----:B------:R-:W-:-:S04]  /*2950*/  IMAD.WIDE R2, R61, 0x2, R2 ;  /* 0x000000023d027825 */ /* 0x000fc800078e0202 */
[----:B------:R-:W-:-:S04]  /*2960*/  IMAD.WIDE R16, R59, 0x2, R4 ;  /* 0x000000023b107825 */ /* 0x000fc800078e0204 */
[----:B------:R-:W-:Y:S02]  /*2970*/  IMAD.MOV.U32 R5, RZ, RZ, R2 ;  /* 0x000000ffff057224 */ /* 0x000fe400078e0002 */
[----:B------:R-:W-:Y:S01]  /*2980*/  VIADD R40, R40, 0xffffffc0 ;  /* 0xffffffc028287836 */ /* 0x000fe20000000000 */
[----:B------:R-:W-:Y:S02]  /*2990*/  WARPGROUP.DEPBAR.LE gsb0, 0x0 ;  /* 0x00008000000079c5 */ /* 0x000fe40000010000 */
[----:B0-----:R-:W-:Y:S05]  /*29a0*/  @P0 BRA `(.L_x_1) ;  /* 0xffffffe800180947 */ /* 0x001fea000383ffff */
[----:B------:R-:W-:Y:S02]  /*29b0*/  F2FP.F16.F32.PACK_AB R31, R31, R30 ;  /* 0x0000001e1f1f723e */ /* 0x000fe400000000ff */
[----:B------:R-:W-:Y:S02]  /*29c0*/  F2FP.F16.F32.PACK_AB R27, R27, R26 ;  /* 0x0000001a1b1b723e */ /* 0x000fe400000000ff */
[----:B------:R-:W-:Y:S02]  /*29d0*/  F2FP.F16.F32.PACK_AB R30, R29, R28 ;  /* 0x0000001c1d1e723e */ /* 0x000fe400000000ff */
[----:B------:R-:W-:Y:S02]  /*29e0*/  F2FP.F16.F32.PACK_AB R26, R25, R24 ;  /* 0x00000018191a723e */ /* 0x000fe400000000ff */
[----:B------:R-:W-:Y:S02]  /*29f0*/  F2FP.F16.F32.PACK_AB R29, R39, R38 ;  /* 0x00000026271d723e */ /* 0x000fe400000000ff */
[----:B------:R-:W-:-:S02]  /*2a00*/  F2FP.F16.F32.PACK_AB R28, R37, R36 ;  /* 0x00000024251c723e */ /* 0x000fc400000000ff */
[----:B------:R-:W-:Y:S02]  /*2a10*/  F2FP.F16.F32.PACK_AB R25, R35, R34 ;  /* 0x000000222319723e */ /* 0x000fe400000000ff */
[----:B------:R-:W-:-:S07]  /*2a20*/  F2FP.F16.F32.PACK_AB R24, R33, R32 ;  /* 0x000000202118723e */ /* 0x000fce00000000ff */
.L_x_0:
[----:B------:R-:W-:Y:S01]  /*2a30*/  BAR.SYNC.DEFER_BLOCKING 0x0 ;  /* 0x0000000000007b1d */ /* 0x000fe20000010000 */
[C---:B------:R-:W-:Y:S01]  /*2a40*/  IMAD.SHL.U32 R2, R18.reuse, 0x10, RZ ;  /* 0x0000001012027824 */ /* 0x040fe200078e00ff */
[C---:B------:R-:W-:Y:S01]  /*2a50*/  LOP3.LUT R12, R18.reuse, 0xff, RZ, 0xc0, !PT ;  /* 0x000000ff120c7812 */ /* 0x040fe200078ec0ff */
[C---:B------:R-:W-:Y:S02]  /*2a60*/  IMAD.SHL.U32 R4, R18.reuse, 0x80, RZ ;  /* 0x0000008012047824 */ /* 0x040fe400078e00ff */
[----:B------:R-:W-:Y:S01]  /*2a70*/  IMAD.SHL.U32 R3, R18, 0x8, RZ ;  /* 0x0000000812037824 */ /* 0x000fe200078e00ff */
[----:B------:R-:W-:Y:S01]  /*2a80*/  LOP3.LUT R2, R2, 0xf0, RZ, 0xc0, !PT ;  /* 0x000000f002027812 */ /* 0x000fe200078ec0ff */
[----:B------:R-:W-:Y:S01]  /*2a90*/  ULDC.64 UR6, c[0x0][0x228] ;  /* 0x00008a0000067ab9 */ /* 0x000fe20000000a00 */
[----:B------:R-:W-:Y:S01]  /*2aa0*/  LOP3.LUT R5, R4, 0x800, RZ, 0xc0, !PT ;  /* 0x0000080004057812 */ /* 0x000fe200078ec0ff */
[----:B------:R-:W-:Y:S01]  /*2ab0*/  ULDC UR4, c[0x0][0x244] ;  /* 0x0000910000047ab9 */ /* 0x000fe20000000800 */
[----:B------:R-:W-:Y:S01]  /*2ac0*/  LOP3.LUT R3, R3, 0x700, RZ, 0xc0, !PT ;  /* 0x0000070003037812 */ /* 0x000fe200078ec0ff */
[C---:B------:R-:W-:Y:S01]  /*2ad0*/  VIADD R4, R0.reuse, 0x4 ;  /* 0x0000000400047836 */ /* 0x040fe20000000000 */
[----:B------:R-:W-:Y:S01]  /*2ae0*/  IADD3 R2, R5, UR16, R2 ;  /* 0x0000001005027c10 */ /* 0x000fe2000fffe002 */
[----:B------:R-:W-:Y:S01]  /*2af0*/  VIADD R5, R0, 0x3 ;  /* 0x0000000300057836 */ /* 0x000fe20000000000 */
[----:B------:R-:W-:Y:S01]  /*2b00*/  LEA R12, R12, UR16, 0x4 ;  /* 0x000000100c0c7c11 */ /* 0x000fe2000f8e20ff */
[C---:B------:R-:W-:Y:S01]  /*2b10*/  VIADD R7, R0.reuse, 0x5 ;  /* 0x0000000500077836 */ /* 0x040fe20000000000 */
[----:B------:R-:W-:Y:S01]  /*2b20*/  ISETP.GE.AND P0, PT, R19, UR6, PT ;  /* 0x0000000613007c0c */ /* 0x000fe2000bf06270 */
[----:B------:R-:W-:Y:S01]  /*2b30*/  IMAD.IADD R10, R3, 0x1, R2 ;  /* 0x00000001030a7824 */ /* 0x000fe200078e0202 */
[----:B------:R-:W-:Y:S01]  /*2b40*/  ULDC UR6, c[0x0][0x248] ;  /* 0x0000920000067ab9 */ /* 0x000fe20000000800 */
[C---:B------:R-:W-:Y:S01]  /*2b50*/  VIADD R2, R0.reuse, 0x1 ;  /* 0x0000000100027836 */ /* 0x040fe20000000000 */
[C---:B------:R-:W-:Y:S01]  /*2b60*/  ISETP.LT.AND P5, PT, R0.reuse, UR7, !P0 ;  /* 0x0000000700007c0c */ /* 0x040fe2000c7a1270 */
[----:B------:R-:W-:Y:S01]  /*2b70*/  IMAD R19, R19, UR4, RZ ;  /* 0x0000000413137c24 */ /* 0x000fe2000f8e02ff */
[----:B------:R-:W-:Y:S01]  /*2b80*/  ULDC.64 UR4, c[0x0][0x220] ;  /* 0x0000880000047ab9 */ /* 0x000fe20000000a00 */
[----:B------:R-:W-:Y:S01]  /*2b90*/  IMAD R3, R0, UR6, RZ ;  /* 0x0000000600037c24 */ /* 0x000fe2000f8e02ff */
[----:B------:R0:W-:Y:S01]  /*2ba0*/  STSM.16.M88.4 [R10], R24 ;  /* 0x000000180a007844 */ /* 0x0001e20000000200 */
[----:B------:R-:W-:Y:S01]  /*2bb0*/  BAR.SYNC.DEFER_BLOCKING 0x0 ;  /* 0x0000000000007b1d */ /* 0x000fe20000010000 */
[----:B------:R-:W-:Y:S01]  /*2bc0*/  ISETP.LT.AND P4, PT, R2, UR7, !P0 ;  /* 0x0000000702007c0c */ /* 0x000fe2000c781270 */
[----:B------:R-:W-:Y:S01]  /*2bd0*/  VIADD R2, R0, 0x2 ;  /* 0x0000000200027836 */ /* 0x000fe20000000000 */
[----:B------:R-:W-:Y:S01]  /*2be0*/  ISETP.LT.AND P2, PT, R5, UR7, !P0 ;  /* 0x0000000705007c0c */ /* 0x000fe2000c741270 */
[----:B------:R-:W-:-:S02]  /*2bf0*/  VIADD R5, R3, UR6 ;  /* 0x0000000603057c36 */ /* 0x000fc40008000000 */
[----:B------:R-:W-:Y:S01]  /*2c00*/  VIADD R8, R0, 0x6 ;  /* 0x0000000600087836 */ /* 0x000fe20000000000 */
[----:B------:R-:W-:Y:S01]  /*2c10*/  ISETP.LT.AND P3, PT, R2, UR7, !P0 ;  /* 0x0000000702007c0c */ /* 0x000fe2000c761270 */
[----:B------:R-:W-:Y:S01]  /*2c20*/  VIADD R9, R5, UR6 ;  /* 0x0000000605097c36 */ /* 0x000fe20008000000 */
[----:B0-----:R-:W-:-:S04]  /*2c30*/  LEA R24, P1, R19, UR4, 0x1 ;  /* 0x0000000413187c11 */ /* 0x001fc8000f8208ff */
[----:B------:R-:W-:Y:S02]  /*2c40*/  LEA.HI.X.SX32 R26, R19, UR5, 0x1, P1 ;  /* 0x00000005131a7c11 */ /* 0x000fe400088f0eff */
[----:B------:R-:W-:-:S04]  /*2c50*/  LEA R2, P1, R3, R24, 0x1 ;  /* 0x0000001803027211 */ /* 0x000fc800078208ff */
[----:B------:R-:W-:Y:S01]  /*2c60*/  LEA.HI.X.SX32 R3, R3, R26, 0x1, P1 ;  /* 0x0000001a03037211 */ /* 0x000fe200008f0eff */
[----:B------:R-:W0:Y:S01]  /*2c70*/  LDS.128 R20, [R12] ;  /* 0x000000000c147984 */ /* 0x000e220000000c00 */
[----:B------:R-:W-:Y:S01]  /*2c80*/  BAR.SYNC.DEFER_BLOCKING 0x0 ;  /* 0x0000000000007b1d */ /* 0x000fe20000010000 */
[----:B------:R-:W-:Y:S02]  /*2c90*/  ISETP.LT.AND P1, PT, R4, UR7, !P0 ;  /* 0x0000000704007c0c */ /* 0x000fe4000c721270 */
[----:B------:R-:W-:-:S04]  /*2ca0*/  LEA R4, P6, R5, R24, 0x1 ;  /* 0x0000001805047211 */ /* 0x000fc800078c08ff */
[----:B------:R-:W-:Y:S02]  /*2cb0*/  LEA.HI.X.SX32 R5, R5, R26, 0x1, P6 ;  /* 0x0000001a05057211 */ /* 0x000fe400030f0eff */
[----:B------:R-:W-:Y:S01]  /*2cc0*/  LEA R6, P6, R9, R24, 0x1 ;  /* 0x0000001809067211 */ /* 0x000fe200078c08ff */
[----:B------:R1:W-:Y:S01]  /*2cd0*/  STSM.16.M88.4 [R10], R28 ;  /* 0x0000001c0a007844 */ /* 0x0003e20000000200 */
[----:B------:R-:W-:Y:S01]  /*2ce0*/  BAR.SYNC.DEFER_BLOCKING 0x0 ;  /* 0x0000000000007b1d */ /* 0x000fe20000010000 */
[----:B0-----:R-:W-:Y:S02]  /*2cf0*/  PRMT R11, R20, 0x7632, R11 ;  /* 0x00007632140b7816 */ /* 0x001fe4000000000b */
[----:B------:R-:W-:-:S03]  /*2d00*/  PRMT R13, R21, 0x7632, R13 ;  /* 0x00007632150d7816 */ /* 0x000fc6000000000d */
[----:B------:R0:W-:Y:S01]  /*2d10*/  @P5 STG.E.U16 desc[UR18][R2.64], R20 ;  /* 0x0000001402005986 */ /* 0x0001e2000c101512 */
[----:B------:R-:W-:Y:S02]  /*2d20*/  ISETP.LT.AND P5, PT, R7, UR7, !P0 ;  /* 0x0000000707007c0c */ /* 0x000fe4000c7a1270 */
[C---:B------:R-:W-:Y:S01]  /*2d30*/  LEA.HI.X.SX32 R7, R9.reuse, R26, 0x1, P6 ;  /* 0x0000001a09077211 */ /* 0x040fe200030f0eff */
[----:B------:R-:W-:Y:S01]  /*2d40*/  VIADD R9, R9, UR6 ;  /* 0x0000000609097c36 */ /* 0x000fe20008000000 */
[----:B------:R2:W-:Y:S01]  /*2d50*/  @P4 STG.E.U16 desc[UR18][R4.64], R11 ;  /* 0x0000000b04004986 */ /* 0x0005e2000c101512 */
[----:B------:R-:W-:Y:S02]  /*2d60*/  ISETP.LT.AND P4, PT, R8, UR7, !P0 ;  /* 0x0000000708007c0c */ /* 0x000fe4000c781270 */
[C---:B-1----:R-:W-:Y:S01]  /*2d70*/  VIADD R10, R9.reuse, UR6 ;  /* 0x00000006090a7c36 */ /* 0x042fe20008000000 */
[----:B------:R-:W-:Y:S01]  /*2d80*/  @P3 STG.E.U16 desc[UR18][R6.64], R21 ;  /* 0x0000001506003986 */ /* 0x000fe2000c101512 */
[----:B0-----:R-:W-:Y:S01]  /*2d90*/  VIADD R3, R0, 0x7 ;  /* 0x0000000700037836 */ /* 0x001fe20000000000 */
[----:B------:R-:W-:-:S02]  /*2da0*/  LEA R2, P6, R9, R24, 0x1 ;  /* 0x0000001809027211 */ /* 0x000fc400078c08ff */
[----:B------:R0:W1:Y:S02]  /*2db0*/  LDS.128 R16, [R12] ;  /* 0x000000000c107984 */ /* 0x0000640000000c00 */
[----:B------:R-:W-:Y:S01]  /*2dc0*/  ISETP.LT.AND P3, PT, R3, UR7, !P0 ;  /* 0x0000000703007c0c */ /* 0x000fe2000c761270 */
[----:B--2---:R-:W-:Y:S01]  /*2dd0*/  VIADD R4, R0, 0x8 ;  /* 0x0000000800047836 */ /* 0x004fe20000000000 */
[----:B------:R-:W-:Y:S01]  /*2de0*/  LEA.HI.X.SX32 R3, R9, R26, 0x1, P6 ;  /* 0x0000001a09037211 */ /* 0x000fe200030f0eff */
[C---:B------:R-:W-:Y:S01]  /*2df0*/  VIADD R11, R10.reuse, UR6 ;  /* 0x000000060a0b7c36 */ /* 0x040fe20008000000 */
[----:B------:R-:W-:Y:S01]  /*2e00*/  LEA R8, P6, R10, R24, 0x1 ;  /* 0x000000180a087211 */ /* 0x000fe200078c08ff */
[----:B------:R-:W-:Y:S01]  /*2e10*/  VIADD R5, R0, 0x9 ;  /* 0x0000000900057836 */ /* 0x000fe20000000000 */
[----:B0-----:R-:W-:Y:S01]  /*2e20*/  PRMT R12, R22, 0x7632, R12 ;  /* 0x00007632160c7816 */ /* 0x001fe2000000000c */
[----:B------:R0:W-:Y:S01]  /*2e30*/  @P2 STG.E.U16 desc[UR18][R2.64], R13 ;  /* 0x0000000d02002986 */ /* 0x0001e2000c101512 */
[----:B------:R-:W-:Y:S01]  /*2e40*/  LEA.HI.X.SX32 R9, R10, R26, 0x1, P6 ;  /* 0x0000001a0a097211 */ /* 0x000fe200030f0eff */
[C---:B------:R-:W-:Y:S01]  /*2e50*/  VIADD R7, R11.reuse, UR6 ;  /* 0x000000060b077c36 */ /* 0x040fe20008000000 */
[----:B------:R-:W-:Y:S01]  /*2e60*/  ISETP.LT.AND P2, PT, R4, UR7, !P0 ;  /* 0x0000000704007c0c */ /* 0x000fe2000c741270 */
[----:B------:R-:W-:Y:S01]  /*2e70*/  VIADD R10, R0, 0xa ;  /* 0x0000000a000a7836 */ /* 0x000fe20000000000 */
[----:B------:R-:W-:Y:S01]  /*2e80*/  LEA R4, P6, R11, R24, 0x1 ;  /* 0x000000180b047211 */ /* 0x000fe200078c08ff */
[----:B------:R2:W-:Y:S01]  /*2e90*/  @P1 STG.E.U16 desc[UR18][R8.64], R22 ;  /* 0x0000001608001986 */ /* 0x0005e2000c101512 */
[----:B------:R-:W-:-:S02]  /*2ea0*/  ISETP.LT.AND P1, PT, R5, UR7, !P0 ;  /* 0x0000000705007c0c */ /* 0x000fc4000c721270 */
[----:B------:R-:W-:Y:S01]  /*2eb0*/  LEA.HI.X.SX32 R5, R11, R26, 0x1, P6 ;  /* 0x0000001a0b057211 */ /* 0x000fe200030f0eff */
[C---:B------:R-:W-:Y:S01]  /*2ec0*/  VIADD R11, R7.reuse, UR6 ;  /* 0x00000006070b7c36 */ /* 0x040fe20008000000 */
[C---:B------:R-:W-:Y:S01]  /*2ed0*/  LEA R6, P6, R7.reuse, R24, 0x1 ;  /* 0x0000001807067211 */ /* 0x040fe200078c08ff */
[C---:B0-----:R-:W-:Y:S02]  /*2ee0*/  VIADD R3, R0.reuse, 0xb ;  /* 0x0000000b00037836 */ /* 0x041fe40000000000 */
[----:B------:R0:W-:Y:S01]  /*2ef0*/  @P5 STG.E.U16 desc[UR18][R4.64], R12 ;  /* 0x0000000c04005986 */ /* 0x0001e2000c101512 */
[----:B------:R-:W-:Y:S01]  /*2f00*/  LEA.HI.X.SX32 R7, R7, R26, 0x1, P6 ;  /* 0x0000001a07077211 */ /* 0x000fe200030f0eff */
[----:B------:R-:W-:Y:S01]  /*2f10*/  VIADD R13, R0, 0xe ;  /* 0x0000000e000d7836 */ /* 0x000fe20000000000 */
[C---:B------:R-:W-:Y:S01]  /*2f20*/  LEA R2, P6, R11.reuse, R24, 0x1 ;  /* 0x000000180b027211 */ /* 0x040fe200078c08ff */
[----:B--2---:R-:W-:Y:S01]  /*2f30*/  VIADD R9, R11, UR6 ;  /* 0x000000060b097c36 */ /* 0x004fe20008000000 */
[----:B------:R-:W-:Y:S01]  /*2f40*/  ISETP.LT.AND P5, PT, R10, UR7, !P0 ;  /* 0x000000070a007c0c */ /* 0x000fe2000c7a1270 */
[----:B------:R2:W-:Y:S01]  /*2f50*/  @P4 STG.E.U16 desc[UR18][R6.64], R23 ;  /* 0x0000001706004986 */ /* 0x0005e2000c101512 */
[----:B------:R-:W-:Y:S01]  /*2f60*/  ISETP.LT.AND P4, PT, R3, UR7, !P0 ;  /* 0x0000000703007c0c */ /* 0x000fe2000c781270 */
[----:B------:R-:W-:Y:S01]  /*2f70*/  VIADD R10, R0, 0xc ;  /* 0x0000000c000a7836 */ /* 0x000fe20000000000 */
[----:B------:R-:W-:-:S02]  /*2f80*/  LEA.HI.X.SX32 R3, R11, R26, 0x1, P6 ;  /* 0x0000001a0b037211 */ /* 0x000fc400030f0eff */
[----:B------:R-:W-:Y:S01]  /*2f90*/  PRMT R11, R23, 0x7632, R11 ;  /* 0x00007632170b7816 */ /* 0x000fe2000000000b */
[C---:B0-----:R-:W-:Y:S01]  /*2fa0*/  VIADD R5, R9.reuse, UR6 ;  /* 0x0000000609057c36 */ /* 0x041fe20008000000 */
[----:B------:R-:W-:-:S03]  /*2fb0*/  LEA R8, P6, R9, R24, 0x1 ;  /* 0x0000001809087211 */ /* 0x000fc600078c08ff */
[----:B------:R0:W-:Y:S01]  /*2fc0*/  @P3 STG.E.U16 desc[UR18][R2.64], R11 ;  /* 0x0000000b02003986 */ /* 0x0001e2000c101512 */
[----:B------:R-:W-:Y:S01]  /*2fd0*/  ISETP.LT.AND P3, PT, R10, UR7, !P0 ;  /* 0x000000070a007c0c */ /* 0x000fe2000c761270 */
[----:B--2---:R-:W-:Y:S01]  /*2fe0*/  VIADD R7, R5, UR6 ;  /* 0x0000000605077c36 */ /* 0x004fe20008000000 */
[----:B------:R-:W-:Y:S01]  /*2ff0*/  LEA.HI.X.SX32 R9, R9, R26, 0x1, P6 ;  /* 0x0000001a09097211 */ /* 0x000fe200030f0eff */
[C---:B------:R-:W-:Y:S01]  /*3000*/  VIADD R6, R0.reuse, 0xd ;  /* 0x0000000d00067836 */ /* 0x040fe20000000000 */
[----:B------:R-:W-:Y:S01]  /*3010*/  LEA R4, P6, R5, R24, 0x1 ;  /* 0x0000001805047211 */ /* 0x000fe200078c08ff */
[----:B------:R-:W-:Y:S02]  /*3020*/  VIADD R10, R7, UR6 ;  /* 0x00000006070a7c36 */ /* 0x000fe40008000000 */
[----:B-1----:R1:W-:Y:S01]  /*3030*/  @P2 STG.E.U16 desc[UR18][R8.64], R16 ;  /* 0x0000001008002986 */ /* 0x0023e2000c101512 */
[----:B------:R-:W-:Y:S01]  /*3040*/  LEA.HI.X.SX32 R5, R5, R26, 0x1, P6 ;  /* 0x0000001a05057211 */ /* 0x000fe200030f0eff */
[----:B------:R-:W-:Y:S01]  /*3050*/  VIADD R0, R0, 0xf ;  /* 0x0000000f00007836 */ /* 0x000fe20000000000 */
[----:B------:R-:W-:Y:S01]  /*3060*/  ISETP.LT.AND P2, PT, R6, UR7, !P0 ;  /* 0x0000000706007c0c */ /* 0x000fe2000c741270 */
[----:B0-----:R-:W-:Y:S01]  /*3070*/  VIADD R11, R10, UR6 ;  /* 0x000000060a0b7c36 */ /* 0x001fe20008000000 */
[----:B------:R-:W-:-:S02]  /*3080*/  PRMT R3, R16, 0x7632, R3 ;  /* 0x0000763210037816 */ /* 0x000fc40000000003 */
[-C--:B------:R-:W-:Y:S01]  /*3090*/  LEA R6, P6, R7, R24.reuse, 0x1 ;  /* 0x0000001807067211 */ /* 0x080fe200078c08ff */
[----:B------:R-:W-:Y:S02]  /*30a0*/  VIADD R12, R11, UR6 ;  /* 0x000000060b0c7c36 */ /* 0x000fe40008000000 */
[----:B------:R0:W-:Y:S01]  /*30b0*/  @P1 STG.E.U16 desc[UR18][R4.64], R3 ;  /* 0x0000000304001986 */ /* 0x0001e2000c101512 */
[----:B------:R-:W-:Y:S01]  /*30c0*/  LEA R2, P1, R10, R24, 0x1 ;  /* 0x000000180a027211 */ /* 0x000fe200078208ff */
[----:B------:R-:W-:Y:S01]  /*30d0*/  VIADD R14, R12, UR6 ;  /* 0x000000060c0e7c36 */ /* 0x000fe20008000000 */
[----:B------:R-:W-:Y:S02]  /*30e0*/  LEA.HI.X.SX32 R7, R7, R26, 0x1, P6 ;  /* 0x0000001a07077211 */ /* 0x000fe400030f0eff */
[C---:B-1----:R-:W-:Y:S01]  /*30f0*/  LEA R8, P6, R11.reuse, R24, 0x1 ;  /* 0x000000180b087211 */ /* 0x042fe200078c08ff */
[----:B------:R-:W-:Y:S02]  /*3100*/  VIADD R15, R14, UR6 ;  /* 0x000000060e0f7c36 */ /* 0x000fe40008000000 */
[----:B------:R1:W-:Y:S01]  /*3110*/  @P5 STG.E.U16 desc[UR18][R6.64], R17 ;  /* 0x0000001106005986 */ /* 0x0003e2000c101512 */
[----:B------:R-:W-:-:S02]  /*3120*/  LEA.HI.X.SX32 R9, R11, R26, 0x1, P6 ;  /* 0x0000001a0b097211 */ /* 0x000fc400030f0eff */
[----:B0-----:R-:W-:Y:S02]  /*3130*/  LEA.HI.X.SX32 R3, R10, R26, 0x1, P1 ;  /* 0x0000001a0a037211 */ /* 0x001fe400008f0eff */
[-C--:B------:R-:W-:Y:S02]  /*3140*/  LEA R4, P1, R14, R24.reuse, 0x1 ;  /* 0x000000180e047211 */ /* 0x080fe400078208ff */
[----:B------:R-:W-:Y:S02]  /*3150*/  LEA R10, P6, R12, R24, 0x1 ;  /* 0x000000180c0a7211 */ /* 0x000fe400078c08ff */
[----:B------:R-:W-:Y:S02]  /*3160*/  LEA.HI.X.SX32 R5, R14, R26, 0x1, P1 ;  /* 0x0000001a0e057211 */ /* 0x000fe400008f0eff */
[----:B------:R-:W-:Y:S02]  /*3170*/  ISETP.LT.AND P1, PT, R13, UR7, !P0 ;  /* 0x000000070d007c0c */ /* 0x000fe4000c721270 */
[----:B------:R-:W-:-:S02]  /*3180*/  ISETP.LT.AND P0, PT, R0, UR7, !P0 ;  /* 0x0000000700007c0c */ /* 0x000fc4000c701270 */
[----:B------:R-:W-:Y:S02]  /*3190*/  PRMT R0, R17, 0x7632, R0 ;  /* 0x0000763211007816 */ /* 0x000fe40000000000 */
[----:B------:R-:W-:Y:S02]  /*31a0*/  LEA.HI.X.SX32 R11, R12, R26, 0x1, P6 ;  /* 0x0000001a0c0b7211 */ /* 0x000fe400030f0eff */
[----:B-1----:R-:W-:Y:S01]  /*31b0*/  PRMT R7, R18, 0x7632, R7 ;  /* 0x0000763212077816 */ /* 0x002fe20000000007 */
[----:B------:R0:W-:Y:S01]  /*31c0*/  @P4 STG.E.U16 desc[UR18][R2.64], R0 ;  /* 0x0000000002004986 */ /* 0x0001e2000c101512 */
[----:B------:R-:W-:-:S03]  /*31d0*/  LEA R12, P6, R15, R24, 0x1 ;  /* 0x000000180f0c7211 */ /* 0x000fc600078c08ff */
[----:B------:R0:W-:Y:S01]  /*31e0*/  @P3 STG.E.U16 desc[UR18][R8.64], R18 ;  /* 0x0000001208003986 */ /* 0x0001e2000c101512 */
[----:B------:R-:W-:-:S03]  /*31f0*/  LEA.HI.X.SX32 R13, R15, R26, 0x1, P6 ;  /* 0x0000001a0f0d7211 */ /* 0x000fc600030f0eff */
[----:B------:R0:W-:Y:S04]  /*3200*/  @P2 STG.E.U16 desc[UR18][R10.64], R7 ;  /* 0x000000070a002986 */ /* 0x0001e8000c101512 */
[----:B------:R0:W-:Y:S01]  /*3210*/  @P1 STG.E.U16 desc[UR18][R4.64], R19 ;  /* 0x0000001304001986 */ /* 0x0001e2000c101512 */
[----:B------:R-:W-:Y:S05]  /*3220*/  @!P0 EXIT ;  /* 0x000000000000894d */ /* 0x000fea0003800000 */
[----:B------:R-:W-:-:S05]  /*3230*/  PRMT R6, R19, 0x7632, R6 ;  /* 0x0000763213067816 */ /* 0x000fca0000000006 */
[----:B------:R-:W-:Y:S01]  /*3240*/  STG.E.U16 desc[UR18][R12.64], R6 ;  /* 0x000000060c007986 */ /* 0x000fe2000c101512 */
[----:B------:R-:W-:Y:S05]  /*3250*/  EXIT ;  /* 0x000000000000794d */ /* 0x000fea0003800000 */
.L_x_2:
[----:B------:R-:W-:-:S00]  /*3260*/  BRA `(.L_x_2) ;  /* 0xfffffffc00fc7947 */ /* 0x000fc0000383ffff */
[----:B------:R-:W-:-:S00]  /*3270*/  NOP ;  /* 0x0000000000007918 */ /* 0x000fc00000000000 */
        /* <DEDUP_REMOVED lines=8> */
.L_x_3:


//--------------------- .nv.shared.matmul_kernel  --------------------------
	.section	.nv.shared.matmul_kernel,"aw",@nobits
	.sectionflags	@""
	.align	16
	.zero		1024


//--------------------- .nv.shared.reserved.0     --------------------------
	.section	.nv.shared.reserved.0,"aw",@nobits
	.weak		__nv_reservedSMEM_offset_0_alias
	.size		__nv_reservedSMEM_offset_0_alias, 0, 0
	.other		__nv_reservedSMEM_offset_0_alias,@"STO_CUDA_RESERVED_SHARED STV_DEFAULT"
__nv_reservedSMEM_offset_0_alias:
	.zero		0


//--------------------- .nv.constant0.matmul_kernel --------------------------
	.section	.nv.constant0.matmul_kernel,"a",@progbits
	.sectionflags	@""
	.align	4
.nv.constant0.matmul_kernel:
	.zero		608


//--------------------- SYMBOLS --------------------------

	.type		.nv.reservedSmem.offset0,@object
	.size		.nv.reservedSmem.offset0,0x4
